// auto-generated by cutlass_sweep.gemm — config: {"arch": "sm_100", "cluster_m": 1, "cluster_n": 1, "dtype": "e4m3", "dtype_b": "e4m3", "layout": "nt", "stages": 2, "tile_k": 128, "tile_m": 64, "tile_n": 256}
#include "cutlass/cutlass.h"
#include "cutlass/gemm/collective/collective_builder.hpp"
#include "cutlass/gemm/device/gemm_universal_adapter.h"
#include "cutlass/gemm/kernel/gemm_universal.hpp"
#include "cutlass/epilogue/collective/collective_builder.hpp"

using ElemA = cutlass::float_e4m3_t;
using ElemB = cutlass::float_e4m3_t;
using ElemCD = cutlass::float_e4m3_t;
using Acc  = float;
using TileShape    = cute::Shape<cute::_64, cute::_256, cute::_128>;
using ClusterShape = cute::Shape<cute::_1, cute::_1, cute::_1>;

using CollectiveEpilogue = typename cutlass::epilogue::collective::CollectiveBuilder<
    cutlass::arch::Sm100, cutlass::arch::OpClassTensorOp,
    TileShape, ClusterShape,
    cutlass::epilogue::collective::EpilogueTileAuto,
    Acc, Acc,
    ElemCD, cutlass::layout::RowMajor, 128 / cutlass::sizeof_bits<ElemCD>::value,
    ElemCD, cutlass::layout::RowMajor, 128 / cutlass::sizeof_bits<ElemCD>::value,
    cutlass::epilogue::collective::EpilogueScheduleAuto
  >::CollectiveOp;

using CollectiveMainloop = typename cutlass::gemm::collective::CollectiveBuilder<
    cutlass::arch::Sm100, cutlass::arch::OpClassTensorOp,
    ElemA, cutlass::layout::RowMajor, 128 / cutlass::sizeof_bits<ElemA>::value,
    ElemB, cutlass::layout::ColumnMajor, 128 / cutlass::sizeof_bits<ElemB>::value,
    Acc,
    TileShape, ClusterShape,
    cutlass::gemm::collective::StageCount<2>,
    cutlass::gemm::collective::KernelScheduleAuto
  >::CollectiveOp;

using GemmKernel = cutlass::gemm::kernel::GemmUniversal<
    cute::Shape<int,int,int,int>,
    CollectiveMainloop,
    CollectiveEpilogue
>;
using Gemm = cutlass::gemm::device::GemmUniversalAdapter<GemmKernel>;

// Force the device kernel symbol into the cubin without needing a host main.
auto* _anchor = &cutlass::device_kernel<GemmKernel>;


// ===== COMPILED SASS (sm_100a) =====

	.target	sm_100a

	.elftype	@"ET_EXEC"


//--------------------- .note.nv.tkinfo           --------------------------
	.section	.note.nv.tkinfo,"",@"SHT_NOTE"
	.sectionflags	@"SHF_NOTE_NV_TKINFO"
	.tkinfo
        /*0018*/ 	.word	0x00000002
        /*0030*/ 	.string	""
        /*0030*/ 	.string	"ptxas"
        /*0030*/ 	.string	"Cuda compilation tools, release 13.0, V13.0.88"
        /*0030*/ 	.string	"Build cuda_13.0.r13.0/compiler.36424714_0"
        /*0030*/ 	.string	"-arch sm_100a -m 64 "



//--------------------- .note.nv.cuinfo           --------------------------
	.section	.note.nv.cuinfo,"",@"SHT_NOTE"
	.sectionflags	@"SHF_NOTE_NV_CUINFO"
        /*0018*/ 	.short	0x0002
        /*001a*/ 	.short	0x0064
        /*001c*/ 	.short	0x0082
	.zero		2


//--------------------- .nv.info                  --------------------------
	.section	.nv.info,"",@"SHT_CUDA_INFO"
	.align	4


	//----- nvinfo : EIATTR_REGCOUNT
	.align		4
        /*0000*/ 	.byte	0x04, 0x2f
        /*0002*/ 	.short	(.L_20 - .L_19)
	.align		4
.L_19:
        /*0004*/ 	.word	index@(_ZN7cutlass13device_kernelINS_4gemm6kernel13GemmUniversalIN4cute5tupleIJiiiiEEENS1_10collective13CollectiveMmaINS1_35MainloopSm100TmaUmmaWarpSpecializedILi2ELi2ELi4ENS5_IJNS4_1CILi1EEESB_SB_EEEEENS5_IJNSA_ILi64EEENSA_ILi256EEENSA_ILi128EEEEEENS_12float_e4m3_tENS5_IJlSB_lEEESI_SJ_NS4_8TiledMMAINS4_8MMA_AtomIJNS4_10MMA_TraitsINS4_19SM100_MMA_F8F6F4_SSEJSI_SI_fSE_SF_NS4_17integral_constantINS4_4UMMA5MajorELSQ_0EEESR_NSO_INSP_7ScaleInELSS_0EEEST_EEEEEENS4_6LayoutISC_NS5_IJNSA_ILi0EEESX_SX_EEEEENS5_IJNS4_10UnderscoreES10_S10_EEEEENS4_13SM90_TMA_LOADENS4_14ComposedLayoutINS4_7SwizzleILi3ELi4ELi3EEENS4_18smem_ptr_flag_bitsILi8EEENSW_INS5_IJNSA_ILi8EEESG_EEENS5_IJSG_SB_EEEEEEEvNS4_8identityES13_S1D_vS1E_EENS_8epilogue10collective18CollectiveEpilogueINS1G_23Sm100TmaWarpSpecializedILi4ELi2ELi32ELb0ELb0EEEJSH_NS5_IJNSW_ISE_SB_EES1L_EEESI_SJ_SI_SJ_NS1G_6fusion15FusionCallbacksIS1K_NS1N_17LinearCombinationISI_fSI_fLNS_15FloatRoundStyleE2EEESH_S1M_JEEENS4_5SM1004TMEM4LOAD26SM100_TMEM_LOAD_16dp32b32xES13_NS14_INS15_ILi2ELi4ELi3EEES18_NSW_INS5_IJS19_SE_EEENS5_IJSE_SB_EEEEEEENS4_39AutoVectorizingCopyWithAssumedAlignmentILi128EEENS4_14SM90_TMA_STOREES21_S23_S23_EEEvvEEEEvNT_6ParamsE)
        /*0008*/ 	.word	0x00000079


	//----- nvinfo : EIATTR_FRAME_SIZE
	.align		4
.L_20:
        /*000c*/ 	.byte	0x04, 0x11
        /*000e*/ 	.short	(.L_22 - .L_21)
	.align		4
.L_21:
        /*0010*/ 	.word	index@($__internal_2_$__cuda_sm10x_tcgen05_guardrail_trap_unallocated_columns_being_dealloced)
        /*0014*/ 	.word	0x00000000


	//----- nvinfo : EIATTR_FRAME_SIZE
	.align		4
.L_22:
        /*0018*/ 	.byte	0x04, 0x11
        /*001a*/ 	.short	(.L_24 - .L_23)
	.align		4
.L_23:
        /*001c*/ 	.word	index@($__internal_1_$__cuda_sm10x_tcgen05_guardrail_trap_phase_invalid_during_alloc)
        /*0020*/ 	.word	0x00000000


	//----- nvinfo : EIATTR_FRAME_SIZE
	.align		4
.L_24:
        /*0024*/ 	.byte	0x04, 0x11
        /*0026*/ 	.short	(.L_26 - .L_25)
	.align		4
.L_25:
        /*0028*/ 	.word	index@($__internal_0_$__cuda_sm10x_tcgen05_guardrail_trap_col_being_dealloced_not_returned_by_alloc)
        /*002c*/ 	.word	0x00000000


	//----- nvinfo : EIATTR_FRAME_SIZE
	.align		4
.L_26:
        /*0030*/ 	.byte	0x04, 0x11
        /*0032*/ 	.short	(.L_28 - .L_27)
	.align		4
.L_27:
        /*0034*/ 	.word	index@(_ZN7cutlass13device_kernelINS_4gemm6kernel13GemmUniversalIN4cute5tupleIJiiiiEEENS1_10collective13CollectiveMmaINS1_35MainloopSm100TmaUmmaWarpSpecializedILi2ELi2ELi4ENS5_IJNS4_1CILi1EEESB_SB_EEEEENS5_IJNSA_ILi64EEENSA_ILi256EEENSA_ILi128EEEEEENS_12float_e4m3_tENS5_IJlSB_lEEESI_SJ_NS4_8TiledMMAINS4_8MMA_AtomIJNS4_10MMA_TraitsINS4_19SM100_MMA_F8F6F4_SSEJSI_SI_fSE_SF_NS4_17integral_constantINS4_4UMMA5MajorELSQ_0EEESR_NSO_INSP_7ScaleInELSS_0EEEST_EEEEEENS4_6LayoutISC_NS5_IJNSA_ILi0EEESX_SX_EEEEENS5_IJNS4_10UnderscoreES10_S10_EEEEENS4_13SM90_TMA_LOADENS4_14ComposedLayoutINS4_7SwizzleILi3ELi4ELi3EEENS4_18smem_ptr_flag_bitsILi8EEENSW_INS5_IJNSA_ILi8EEESG_EEENS5_IJSG_SB_EEEEEEEvNS4_8identityES13_S1D_vS1E_EENS_8epilogue10collective18CollectiveEpilogueINS1G_23Sm100TmaWarpSpecializedILi4ELi2ELi32ELb0ELb0EEEJSH_NS5_IJNSW_ISE_SB_EES1L_EEESI_SJ_SI_SJ_NS1G_6fusion15FusionCallbacksIS1K_NS1N_17LinearCombinationISI_fSI_fLNS_15FloatRoundStyleE2EEESH_S1M_JEEENS4_5SM1004TMEM4LOAD26SM100_TMEM_LOAD_16dp32b32xES13_NS14_INS15_ILi2ELi4ELi3EEES18_NSW_INS5_IJS19_SE_EEENS5_IJSE_SB_EEEEEEENS4_39AutoVectorizingCopyWithAssumedAlignmentILi128EEENS4_14SM90_TMA_STOREES21_S23_S23_EEEvvEEEEvNT_6ParamsE)
        /*0038*/ 	.word	0x00000000


	//----- nvinfo : EIATTR_MIN_STACK_SIZE
	.align		4
.L_28:
        /*003c*/ 	.byte	0x04, 0x12
        /*003e*/ 	.short	(.L_30 - .L_29)
	.align		4
.L_29:
        /*0040*/ 	.word	index@(_ZN7cutlass13device_kernelINS_4gemm6kernel13GemmUniversalIN4cute5tupleIJiiiiEEENS1_10collective13CollectiveMmaINS1_35MainloopSm100TmaUmmaWarpSpecializedILi2ELi2ELi4ENS5_IJNS4_1CILi1EEESB_SB_EEEEENS5_IJNSA_ILi64EEENSA_ILi256EEENSA_ILi128EEEEEENS_12float_e4m3_tENS5_IJlSB_lEEESI_SJ_NS4_8TiledMMAINS4_8MMA_AtomIJNS4_10MMA_TraitsINS4_19SM100_MMA_F8F6F4_SSEJSI_SI_fSE_SF_NS4_17integral_constantINS4_4UMMA5MajorELSQ_0EEESR_NSO_INSP_7ScaleInELSS_0EEEST_EEEEEENS4_6LayoutISC_NS5_IJNSA_ILi0EEESX_SX_EEEEENS5_IJNS4_10UnderscoreES10_S10_EEEEENS4_13SM90_TMA_LOADENS4_14ComposedLayoutINS4_7SwizzleILi3ELi4ELi3EEENS4_18smem_ptr_flag_bitsILi8EEENSW_INS5_IJNSA_ILi8EEESG_EEENS5_IJSG_SB_EEEEEEEvNS4_8identityES13_S1D_vS1E_EENS_8epilogue10collective18CollectiveEpilogueINS1G_23Sm100TmaWarpSpecializedILi4ELi2ELi32ELb0ELb0EEEJSH_NS5_IJNSW_ISE_SB_EES1L_EEESI_SJ_SI_SJ_NS1G_6fusion15FusionCallbacksIS1K_NS1N_17LinearCombinationISI_fSI_fLNS_15FloatRoundStyleE2EEESH_S1M_JEEENS4_5SM1004TMEM4LOAD26SM100_TMEM_LOAD_16dp32b32xES13_NS14_INS15_ILi2ELi4ELi3EEES18_NSW_INS5_IJS19_SE_EEENS5_IJSE_SB_EEEEEEENS4_39AutoVectorizingCopyWithAssumedAlignmentILi128EEENS4_14SM90_TMA_STOREES21_S23_S23_EEEvvEEEEvNT_6ParamsE)
        /*0044*/ 	.word	0x00000000
.L_30:


//--------------------- .nv.compat                --------------------------
	.section	.nv.compat,"",@"SHT_CUDA_COMPAT_INFO"
	.align	4
        /*0000*/ 	.byte	0x02, 0x09, 0x01, 0x00, 0x02, 0x02, 0x02, 0x00, 0x02, 0x05, 0x05, 0x00, 0x03, 0x07, 0x01, 0x01
        /*0010*/ 	.byte	0x02, 0x03, 0x01, 0x00, 0x02, 0x06, 0x01, 0x00, 0x04, 0x0b, 0x08, 0x00, 0x09, 0x00, 0x00, 0x00
        /*0020*/ 	.byte	0x00, 0x00, 0x00, 0x00


//--------------------- .nv.info._ZN7cutlass13device_kernelINS_4gemm6kernel13GemmUniversalIN4cute5tupleIJiiiiEEENS1_10collective13CollectiveMmaINS1_35MainloopSm100TmaUmmaWarpSpecializedILi2ELi2ELi4ENS5_IJNS4_1CILi1EEESB_SB_EEEEENS5_IJNSA_ILi64EEENSA_ILi256EEENSA_ILi128EEEEEENS_12float_e4m3_tENS5_IJlSB_lEEESI_SJ_NS4_8TiledMMAINS4_8MMA_AtomIJNS4_10MMA_TraitsINS4_19SM100_MMA_F8F6F4_SSEJSI_SI_fSE_SF_NS4_17integral_constantINS4_4UMMA5MajorELSQ_0EEESR_NSO_INSP_7ScaleInELSS_0EEEST_EEEEEENS4_6LayoutISC_NS5_IJNSA_ILi0EEESX_SX_EEEEENS5_IJNS4_10UnderscoreES10_S10_EEEEENS4_13SM90_TMA_LOADENS4_14ComposedLayoutINS4_7SwizzleILi3ELi4ELi3EEENS4_18smem_ptr_flag_bitsILi8EEENSW_INS5_IJNSA_ILi8EEESG_EEENS5_IJSG_SB_EEEEEEEvNS4_8identityES13_S1D_vS1E_EENS_8epilogue10collective18CollectiveEpilogueINS1G_23Sm100TmaWarpSpecializedILi4ELi2ELi32ELb0ELb0EEEJSH_NS5_IJNSW_ISE_SB_EES1L_EEESI_SJ_SI_SJ_NS1G_6fusion15FusionCallbacksIS1K_NS1N_17LinearCombinationISI_fSI_fLNS_15FloatRoundStyleE2EEESH_S1M_JEEENS4_5SM1004TMEM4LOAD26SM100_TMEM_LOAD_16dp32b32xES13_NS14_INS15_ILi2ELi4ELi3EEES18_NSW_INS5_IJS19_SE_EEENS5_IJSE_SB_EEEEEEENS4_39AutoVectorizingCopyWithAssumedAlignmentILi128EEENS4_14SM90_TMA_STOREES21_S23_S23_EEEvvEEEEvNT_6ParamsE --------------------------
	.section	.nv.info._ZN7cutlass13device_kernelINS_4gemm6kernel13GemmUniversalIN4cute5tupleIJiiiiEEENS1_10collective13CollectiveMmaINS1_35MainloopSm100TmaUmmaWarpSpecializedILi2ELi2ELi4ENS5_IJNS4_1CILi1EEESB_SB_EEEEENS5_IJNSA_ILi64EEENSA_ILi256EEENSA_ILi128EEEEEENS_12float_e4m3_tENS5_IJlSB_lEEESI_SJ_NS4_8TiledMMAINS4_8MMA_AtomIJNS4_10MMA_TraitsINS4_19SM100_MMA_F8F6F4_SSEJSI_SI_fSE_SF_NS4_17integral_constantINS4_4UMMA5MajorELSQ_0EEESR_NSO_INSP_7ScaleInELSS_0EEEST_EEEEEENS4_6LayoutISC_NS5_IJNSA_ILi0EEESX_SX_EEEEENS5_IJNS4_10UnderscoreES10_S10_EEEEENS4_13SM90_TMA_LOADENS4_14ComposedLayoutINS4_7SwizzleILi3ELi4ELi3EEENS4_18smem_ptr_flag_bitsILi8EEENSW_INS5_IJNSA_ILi8EEESG_EEENS5_IJSG_SB_EEEEEEEvNS4_8identityES13_S1D_vS1E_EENS_8epilogue10collective18CollectiveEpilogueINS1G_23Sm100TmaWarpSpecializedILi4ELi2ELi32ELb0ELb0EEEJSH_NS5_IJNSW_ISE_SB_EES1L_EEESI_SJ_SI_SJ_NS1G_6fusion15FusionCallbacksIS1K_NS1N_17LinearCombinationISI_fSI_fLNS_15FloatRoundStyleE2EEESH_S1M_JEEENS4_5SM1004TMEM4LOAD26SM100_TMEM_LOAD_16dp32b32xES13_NS14_INS15_ILi2ELi4ELi3EEES18_NSW_INS5_IJS19_SE_EEENS5_IJSE_SB_EEEEEEENS4_39AutoVectorizingCopyWithAssumedAlignmentILi128EEENS4_14SM90_TMA_STOREES21_S23_S23_EEEvvEEEEvNT_6ParamsE,"",@"SHT_CUDA_INFO"
	.sectionflags	@""
	.align	4


	//----- nvinfo : EIATTR_CUDA_API_VERSION
	.align		4
        /*0000*/ 	.byte	0x04, 0x37
        /*0002*/ 	.short	(.L_32 - .L_31)
.L_31:
        /*0004*/ 	.word	0x00000082


	//----- nvinfo : EIATTR_KPARAM_INFO
	.align		4
.L_32:
        /*0008*/ 	.byte	0x04, 0x17
        /*000a*/ 	.short	(.L_34 - .L_33)
.L_33:
        /*000c*/ 	.word	0x00000000
        /*0010*/ 	.short	0x0000
        /*0012*/ 	.short	0x0000
        /*0014*/ 	.byte	0x00, 0xf0, 0x01, 0x20


	//----- nvinfo : EIATTR_AT_ENTRY_FRAGMENTS
	.align		4
.L_34:
        /*0018*/ 	.byte	0x04, 0x4f
        /*001a*/ 	.short	(.L_36 - .L_35)


	//   ....[0]....
.L_35:
        /*001c*/ 	.word	0x00000006


	//----- nvinfo : EIATTR_RESERVED_SMEM_USED
	.align		4
.L_36:
        /*0020*/ 	.byte	0x01, 0x41
	.zero		2


	//----- nvinfo : EIATTR_SPARSE_MMA_MASK
	.align		4
        /*0024*/ 	.byte	0x03, 0x50
        /*0026*/ 	.short	0x0000


	//----- nvinfo : EIATTR_TCGEN05_1CTA_USED
	.align		4
        /*0028*/ 	.byte	0x01, 0x51
	.zero		2


	//----- nvinfo : EIATTR_MAXREG_COUNT
	.align		4
        /*002c*/ 	.byte	0x03, 0x1b
        /*002e*/ 	.short	0x00ff


	//----- nvinfo : EIATTR_NUM_BARRIERS
	.align		4
        /*0030*/ 	.byte	0x02, 0x4c
        /*0032*/ 	.byte	0x07
	.zero		1


	//----- nvinfo : EIATTR_EXTERNS
	.align		4
        /*0034*/ 	.byte	0x04, 0x0f
        /*0036*/ 	.short	(.L_38 - .L_37)


	//   ....[0]....
	.align		4
.L_37:
        /*0038*/ 	.word	index@(__assertfail)


	//----- nvinfo : EIATTR_MERCURY_ISA_VERSION
	.align		4
.L_38:
        /*003c*/ 	.byte	0x03, 0x5f
        /*003e*/ 	.short	0x0101


	//----- nvinfo : EIATTR_INT_WARP_WIDE_INSTR_OFFSETS
	.align		4
        /*0040*/ 	.byte	0x04, 0x31
        /*0042*/ 	.short	(.L_40 - .L_39)


	//   ....[0]....
.L_39:
        /*0044*/ 	.word	0x00001da0


	//   ....[1]....
        /*0048*/ 	.word	0x00003720


	//   ....[2]....
        /*004c*/ 	.word	0x00003750


	//   ....[3]....
        /*0050*/ 	.word	0x000037a0


	//   ....[4]....
        /*0054*/ 	.word	0x000040c0


	//   ....[5]....
        /*0058*/ 	.word	0x00004120


	//   ....[6]....
        /*005c*/ 	.word	0x00004200


	//   ....[7]....
        /*0060*/ 	.word	0x00004270


	//   ....[8]....
        /*0064*/ 	.word	0x00004380


	//   ....[9]....
        /*0068*/ 	.word	0x00004410


	//   ....[10]....
        /*006c*/ 	.word	0x000045e0


	//   ....[11]....
        /*0070*/ 	.word	0x00004740


	//----- nvinfo : EIATTR_COOP_GROUP_MASK_REGIDS
	.align		4
.L_40:
        /*0074*/ 	.byte	0x04, 0x29
        /*0076*/ 	.short	(.L_42 - .L_41)


	//   ....[0]....
.L_41:
        /*0078*/ 	.word	0xffffffff


	//   ....[1]....
        /*007c*/ 	.word	0xffffffff


	//   ....[2]....
        /*0080*/ 	.word	0xffffffff


	//   ....[3]....
        /*0084*/ 	.word	0xffffffff


	//   ....[4]....
        /*0088*/ 	.word	0xffffffff


	//   ....[5]....
        /*008c*/ 	.word	0xffffffff


	//   ....[6]....
        /*0090*/ 	.word	0xffffffff


	//   ....[7]....
        /*0094*/ 	.word	0xffffffff


	//   ....[8]....
        /*0098*/ 	.word	0xffffffff


	//   ....[9]....
        /*009c*/ 	.word	0xffffffff


	//   ....[10]....
        /*00a0*/ 	.word	0xffffffff


	//   ....[11]....
        /*00a4*/ 	.word	0xffffffff


	//   ....[12]....
        /*00a8*/ 	.word	0xffffffff


	//----- nvinfo : EIATTR_COOP_GROUP_INSTR_OFFSETS
	.align		4
.L_42:
        /*00ac*/ 	.byte	0x04, 0x28
        /*00ae*/ 	.short	(.L_44 - .L_43)


	//   ....[0]....
.L_43:
        /*00b0*/ 	.word	0x00000090


	//   ....[1]....
        /*00b4*/ 	.word	0x000004d0


	//   ....[2]....
        /*00b8*/ 	.word	0x00000600


	//   ....[3]....
        /*00bc*/ 	.word	0x000007a0


	//   ....[4]....
        /*00c0*/ 	.word	0x000008a0


	//   ....[5]....
        /*00c4*/ 	.word	0x00000a10


	//   ....[6]....
        /*00c8*/ 	.word	0x00000bb0


	//   ....[7]....
        /*00cc*/ 	.word	0x00001c80


	//   ....[8]....
        /*00d0*/ 	.word	0x00002940


	//   ....[9]....
        /*00d4*/ 	.word	0x00002b50


	//   ....[10]....
        /*00d8*/ 	.word	0x00002b80


	//   ....[11]....
        /*00dc*/ 	.word	0x00003610


	//   ....[12]....
        /*00e0*/ 	.word	0x00003840


	//----- nvinfo : EIATTR_VRC_CTA_INIT_COUNT
	.align		4
.L_44:
        /*00e4*/ 	.byte	0x02, 0x4a
        /*00e6*/ 	.byte	0x80
	.zero		1


	//----- nvinfo : EIATTR_SYSCALL_OFFSETS
	.align		4
        /*00e8*/ 	.byte	0x04, 0x46
        /*00ea*/ 	.short	(.L_46 - .L_45)


	//   ....[0]....
.L_45:
        /*00ec*/ 	.word	0x000051c0


	//   ....[1]....
        /*00f0*/ 	.word	0x00005300


	//   ....[2]....
        /*00f4*/ 	.word	0x00005b00


	//   ....[3]....
        /*00f8*/ 	.word	0x000068a0


	//   ....[4]....
        /*00fc*/ 	.word	0x00007600


	//   ....[5]....
        /*0100*/ 	.word	0x00008390


	//----- nvinfo : EIATTR_MBARRIER_INSTR_OFFSETS
	.align		4
.L_46:
        /*0104*/ 	.byte	0x04, 0x39
        /*0106*/ 	.short	(.L_48 - .L_47)


	//   ....[0]....
.L_47:
        /*0108*/ 	.word	0x000005b0
        /*010c*/ 	.word	0x000000ff
        /*0110*/ 	.word	0x00000000
        /*0114*/ 	.short	0x0100
        /*0116*/ 	.byte	0x05
	.zero		1


	//   ....[1]....
        /*0118*/ 	.word	0x000005c0
        /*011c*/ 	.word	0x000000ff
        /*0120*/ 	.word	0x00000010
        /*0124*/ 	.short	0x0100
        /*0126*/ 	.byte	0x05
	.zero		1


	//   ....[2]....
        /*0128*/ 	.word	0x000005d0
        /*012c*/ 	.word	0x000000ff
        /*0130*/ 	.word	0x00000008
        /*0134*/ 	.short	0x0100
        /*0136*/ 	.byte	0x05
	.zero		1


	//   ....[3]....
        /*0138*/ 	.word	0x000005e0
        /*013c*/ 	.word	0x000000ff
        /*0140*/ 	.word	0x00000018
        /*0144*/ 	.short	0x0100
        /*0146*/ 	.byte	0x05
	.zero		1


	//   ....[4]....
        /*0148*/ 	.word	0x00000710
        /*014c*/ 	.word	0x000000ff
        /*0150*/ 	.word	0x00000020
        /*0154*/ 	.short	0x0100
        /*0156*/ 	.byte	0x07
	.zero		1


	//   ....[5]....
        /*0158*/ 	.word	0x00000720
        /*015c*/ 	.word	0x000000ff
        /*0160*/ 	.word	0x00000040
        /*0164*/ 	.short	0x0100
        /*0166*/ 	.byte	0x07
	.zero		1


	//   ....[6]....
        /*0168*/ 	.word	0x00000730
        /*016c*/ 	.word	0x000000ff
        /*0170*/ 	.word	0x00000028
        /*0174*/ 	.short	0x0100
        /*0176*/ 	.byte	0x07
	.zero		1


	//   ....[7]....
        /*0178*/ 	.word	0x00000740
        /*017c*/ 	.word	0x000000ff
        /*0180*/ 	.word	0x00000048
        /*0184*/ 	.short	0x0100
        /*0186*/ 	.byte	0x07
	.zero		1


	//   ....[8]....
        /*0188*/ 	.word	0x00000750
        /*018c*/ 	.word	0x000000ff
        /*0190*/ 	.word	0x00000030
        /*0194*/ 	.short	0x0100
        /*0196*/ 	.byte	0x07
	.zero		1


	//   ....[9]....
        /*0198*/ 	.word	0x00000760
        /*019c*/ 	.word	0x000000ff
        /*01a0*/ 	.word	0x00000050
        /*01a4*/ 	.short	0x0100
        /*01a6*/ 	.byte	0x07
	.zero		1


	//   ....[10]....
        /*01a8*/ 	.word	0x00000770
        /*01ac*/ 	.word	0x000000ff
        /*01b0*/ 	.word	0x00000038
        /*01b4*/ 	.short	0x0100
        /*01b6*/ 	.byte	0x07
	.zero		1


	//   ....[11]....
        /*01b8*/ 	.word	0x00000780
        /*01bc*/ 	.word	0x000000ff
        /*01c0*/ 	.word	0x00000058
        /*01c4*/ 	.short	0x0100
        /*01c6*/ 	.byte	0x07
	.zero		1


	//   ....[12]....
        /*01c8*/ 	.word	0x00000870
        /*01cc*/ 	.word	0x000000ff
        /*01d0*/ 	.word	0x00000060
        /*01d4*/ 	.short	0x0100
        /*01d6*/ 	.byte	0x05
	.zero		1


	//   ....[13]....
        /*01d8*/ 	.word	0x00000880
        /*01dc*/ 	.word	0x000000ff
        /*01e0*/ 	.word	0x00000068
        /*01e4*/ 	.short	0x0100
        /*01e6*/ 	.byte	0x05
	.zero		1


	//   ....[14]....
        /*01e8*/ 	.word	0x000009c0
        /*01ec*/ 	.word	0x000000ff
        /*01f0*/ 	.word	0x00000070
        /*01f4*/ 	.short	0x0100
        /*01f6*/ 	.byte	0x05
	.zero		1


	//   ....[15]....
        /*01f8*/ 	.word	0x000009d0
        /*01fc*/ 	.word	0x000000ff
        /*0200*/ 	.word	0x00000080
        /*0204*/ 	.short	0x0100
        /*0206*/ 	.byte	0x05
	.zero		1


	//   ....[16]....
        /*0208*/ 	.word	0x000009e0
        /*020c*/ 	.word	0x000000ff
        /*0210*/ 	.word	0x00000078
        /*0214*/ 	.short	0x0100
        /*0216*/ 	.byte	0x05
	.zero		1


	//   ....[17]....
        /*0218*/ 	.word	0x000009f0
        /*021c*/ 	.word	0x000000ff
        /*0220*/ 	.word	0x00000088
        /*0224*/ 	.short	0x0100
        /*0226*/ 	.byte	0x05
	.zero		1


	//   ....[18]....
        /*0228*/ 	.word	0x00000b20
        /*022c*/ 	.word	0x000000ff
        /*0230*/ 	.word	0x00000090
        /*0234*/ 	.short	0x0100
        /*0236*/ 	.byte	0x07
	.zero		1


	//   ....[19]....
        /*0238*/ 	.word	0x00000b30
        /*023c*/ 	.word	0x000000ff
        /*0240*/ 	.word	0x000000b0
        /*0244*/ 	.short	0x0100
        /*0246*/ 	.byte	0x07
	.zero		1


	//   ....[20]....
        /*0248*/ 	.word	0x00000b40
        /*024c*/ 	.word	0x000000ff
        /*0250*/ 	.word	0x00000098
        /*0254*/ 	.short	0x0100
        /*0256*/ 	.byte	0x07
	.zero		1


	//   ....[21]....
        /*0258*/ 	.word	0x00000b50
        /*025c*/ 	.word	0x000000ff
        /*0260*/ 	.word	0x000000b8
        /*0264*/ 	.short	0x0100
        /*0266*/ 	.byte	0x07
	.zero		1


	//   ....[22]....
        /*0268*/ 	.word	0x00000b60
        /*026c*/ 	.word	0x000000ff
        /*0270*/ 	.word	0x000000a0
        /*0274*/ 	.short	0x0100
        /*0276*/ 	.byte	0x07
	.zero		1


	//   ....[23]....
        /*0278*/ 	.word	0x00000b70
        /*027c*/ 	.word	0x000000ff
        /*0280*/ 	.word	0x000000c0
        /*0284*/ 	.short	0x0100
        /*0286*/ 	.byte	0x07
	.zero		1


	//   ....[24]....
        /*0288*/ 	.word	0x00000b80
        /*028c*/ 	.word	0x000000ff
        /*0290*/ 	.word	0x000000a8
        /*0294*/ 	.short	0x0100
        /*0296*/ 	.byte	0x07
	.zero		1


	//   ....[25]....
        /*0298*/ 	.word	0x00000b90
        /*029c*/ 	.word	0x000000ff
        /*02a0*/ 	.word	0x000000c8
        /*02a4*/ 	.short	0x0100
        /*02a6*/ 	.byte	0x07
	.zero		1


	//   ....[26]....
        /*02a8*/ 	.word	0x00000c80
        /*02ac*/ 	.word	0x000000ff
        /*02b0*/ 	.word	0x000000d0
        /*02b4*/ 	.short	0x0100
        /*02b6*/ 	.byte	0x05
	.zero		1


	//   ....[27]....
        /*02b8*/ 	.word	0x00000c90
        /*02bc*/ 	.word	0x000000ff
        /*02c0*/ 	.word	0x000000e0
        /*02c4*/ 	.short	0x0100
        /*02c6*/ 	.byte	0x05
	.zero		1


	//   ....[28]....
        /*02c8*/ 	.word	0x00000ca0
        /*02cc*/ 	.word	0x000000ff
        /*02d0*/ 	.word	0x000000d8
        /*02d4*/ 	.short	0x0100
        /*02d6*/ 	.byte	0x05
	.zero		1


	//   ....[29]....
        /*02d8*/ 	.word	0x00000cb0
        /*02dc*/ 	.word	0x000000ff
        /*02e0*/ 	.word	0x000000e8
        /*02e4*/ 	.short	0x0100
        /*02e6*/ 	.byte	0x05
	.zero		1


	//   ....[30]....
        /*02e8*/ 	.word	0x00001580
        /*02ec*/ 	.word	0x00000002
        /*02f0*/ 	.word	0x000000e0
        /*02f4*/ 	.short	0x010a
        /*02f6*/ 	.byte	0xff
	.zero		1


	//   ....[31]....
        /*02f8*/ 	.word	0x000015b0
        /*02fc*/ 	.word	0x00000002
        /*0300*/ 	.word	0x000000d0
        /*0304*/ 	.short	0x0101
        /*0306*/ 	.byte	0xff
	.zero		1


	//   ....[32]....
        /*0308*/ 	.word	0x00001680
        /*030c*/ 	.word	0x000000ff
        /*0310*/ 	.word	0x00000010
        /*0314*/ 	.short	0x010a
        /*0316*/ 	.byte	0x08
	.zero		1


	//   ....[33]....
        /*0318*/ 	.word	0x00001720
        /*031c*/ 	.word	0x000000ff
        /*0320*/ 	.word	0x00000010
        /*0324*/ 	.short	0x010a
        /*0326*/ 	.byte	0x21
	.zero		1


	//   ....[34]....
        /*0328*/ 	.word	0x00001870
        /*032c*/ 	.word	0x000000ff
        /*0330*/ 	.word	0x00000010
        /*0334*/ 	.short	0x010a
        /*0336*/ 	.byte	0x08
	.zero		1


	//   ....[35]....
        /*0338*/ 	.word	0x00001980
        /*033c*/ 	.word	0x000000ff
        /*0340*/ 	.word	0x00000068
        /*0344*/ 	.short	0x0101
        /*0346*/ 	.byte	0x04
	.zero		1


	//   ....[36]....
        /*0348*/ 	.word	0x000019a0
        /*034c*/ 	.word	0x000000ff
        /*0350*/ 	.word	0x00000010
        /*0354*/ 	.short	0x010a
        /*0356*/ 	.byte	0x08
	.zero		1


	//   ....[37]....
        /*0358*/ 	.word	0x00001a20
        /*035c*/ 	.word	0x000000ff
        /*0360*/ 	.word	0x00000010
        /*0364*/ 	.short	0x010a
        /*0366*/ 	.byte	0x11
	.zero		1


	//   ....[38]....
        /*0368*/ 	.word	0x00001b70
        /*036c*/ 	.word	0x000000ff
        /*0370*/ 	.word	0x00000010
        /*0374*/ 	.short	0x010a
        /*0376*/ 	.byte	0x08
	.zero		1


	//   ....[39]....
        /*0378*/ 	.word	0x00001cb0
        /*037c*/ 	.word	0x00000002
        /*0380*/ 	.word	0x00000070
        /*0384*/ 	.short	0x010a
        /*0386*/ 	.byte	0xff
	.zero		1


	//   ....[40]....
        /*0388*/ 	.word	0x00001d70
        /*038c*/ 	.word	0x00000002
        /*0390*/ 	.word	0x00000000
        /*0394*/ 	.short	0x0101
        /*0396*/ 	.byte	0xff
	.zero		1


	//   ....[41]....
        /*0398*/ 	.word	0x000022d0
        /*039c*/ 	.word	0x000000ff
        /*03a0*/ 	.word	0x00000000
        /*03a4*/ 	.short	0x010a
        /*03a6*/ 	.byte	0x04
	.zero		1


	//   ....[42]....
        /*03a8*/ 	.word	0x00002370
        /*03ac*/ 	.word	0x00000000
        /*03b0*/ 	.word	0x00000000
        /*03b4*/ 	.short	0x010a
        /*03b6*/ 	.byte	0xff
	.zero		1


	//   ....[43]....
        /*03b8*/ 	.word	0x00002490
        /*03bc*/ 	.word	0x00000000
        /*03c0*/ 	.word	0x000000d0
        /*03c4*/ 	.short	0x010a
        /*03c6*/ 	.byte	0xff
	.zero		1


	//   ....[44]....
        /*03c8*/ 	.word	0x00002500
        /*03cc*/ 	.word	0x00000000
        /*03d0*/ 	.word	0x00000000
        /*03d4*/ 	.short	0x0101
        /*03d6*/ 	.byte	0xff
	.zero		1


	//   ....[45]....
        /*03d8*/ 	.word	0x00002520
        /*03dc*/ 	.word	0x000000ff
        /*03e0*/ 	.word	0x00000080
        /*03e4*/ 	.short	0x010a
        /*03e6*/ 	.byte	0x05
	.zero		1


	//   ....[46]....
        /*03e8*/ 	.word	0x00002640
        /*03ec*/ 	.word	0x00000000
        /*03f0*/ 	.word	0x00000070
        /*03f4*/ 	.short	0x010a
        /*03f6*/ 	.byte	0xff
	.zero		1


	//   ....[47]....
        /*03f8*/ 	.word	0x00002740
        /*03fc*/ 	.word	0x00000000
        /*0400*/ 	.word	0x00000000
        /*0404*/ 	.short	0x0101
        /*0406*/ 	.byte	0xff
	.zero		1


	//   ....[48]....
        /*0408*/ 	.word	0x000027d0
        /*040c*/ 	.word	0x000000ff
        /*0410*/ 	.word	0x00000080
        /*0414*/ 	.short	0x0106
        /*0416*/ 	.byte	0x05
	.zero		1


	//   ....[49]....
        /*0418*/ 	.word	0x000027f0
        /*041c*/ 	.word	0x000000ff
        /*0420*/ 	.word	0x00000080
        /*0424*/ 	.short	0x010a
        /*0426*/ 	.byte	0x05
	.zero		1


	//   ....[50]....
        /*0428*/ 	.word	0x00002880
        /*042c*/ 	.word	0x000000ff
        /*0430*/ 	.word	0x00000080
        /*0434*/ 	.short	0x0106
        /*0436*/ 	.byte	0x04
	.zero		1


	//   ....[51]....
        /*0438*/ 	.word	0x000028c0
        /*043c*/ 	.word	0x00000000
        /*0440*/ 	.word	0x00000080
        /*0444*/ 	.short	0x010a
        /*0446*/ 	.byte	0xff
	.zero		1


	//   ....[52]....
        /*0448*/ 	.word	0x00002e00
        /*044c*/ 	.word	0x00000000
        /*0450*/ 	.word	0x00000070
        /*0454*/ 	.short	0x010a
        /*0456*/ 	.byte	0xff
	.zero		1


	//   ....[53]....
        /*0458*/ 	.word	0x00002f00
        /*045c*/ 	.word	0x00000003
        /*0460*/ 	.word	0x00000000
        /*0464*/ 	.short	0x0101
        /*0466*/ 	.byte	0xff
	.zero		1


	//   ....[54]....
        /*0468*/ 	.word	0x00002f10
        /*046c*/ 	.word	0x000000ff
        /*0470*/ 	.word	0x00000000
        /*0474*/ 	.short	0x010a
        /*0476*/ 	.byte	0x06
	.zero		1


	//   ....[55]....
        /*0478*/ 	.word	0x00002f90
        /*047c*/ 	.word	0x000000ff
        /*0480*/ 	.word	0x000000b0
        /*0484*/ 	.short	0x010a
        /*0486*/ 	.byte	0x07
	.zero		1


	//   ....[56]....
        /*0488*/ 	.word	0x00003070
        /*048c*/ 	.word	0x000000ff
        /*0490*/ 	.word	0x00000000
        /*0494*/ 	.short	0x010a
        /*0496*/ 	.byte	0x06
	.zero		1


	//   ....[57]....
        /*0498*/ 	.word	0x000031a0
        /*049c*/ 	.word	0x000000ff
        /*04a0*/ 	.word	0x00000000
        /*04a4*/ 	.short	0x010a
        /*04a6*/ 	.byte	0x1a
	.zero		1


	//   ....[58]....
        /*04a8*/ 	.word	0x00003440
        /*04ac*/ 	.word	0x000000ff
        /*04b0*/ 	.word	0x00000000
        /*04b4*/ 	.short	0x010a
        /*04b6*/ 	.byte	0x06
	.zero		1


	//   ....[59]....
        /*04b8*/ 	.word	0x000034d0
        /*04bc*/ 	.word	0x000000ff
        /*04c0*/ 	.word	0x00000000
        /*04c4*/ 	.short	0x010a
        /*04c6*/ 	.byte	0x06
	.zero		1


	//   ....[60]....
        /*04c8*/ 	.word	0x00003560
        /*04cc*/ 	.word	0x000000ff
        /*04d0*/ 	.word	0x00000000
        /*04d4*/ 	.short	0x010a
        /*04d6*/ 	.byte	0x06
	.zero		1


	//   ....[61]....
        /*04d8*/ 	.word	0x000035f0
        /*04dc*/ 	.word	0x000000ff
        /*04e0*/ 	.word	0x00000000
        /*04e4*/ 	.short	0x010a
        /*04e6*/ 	.byte	0x07
	.zero		1


	//   ....[62]....
        /*04e8*/ 	.word	0x00003a70
        /*04ec*/ 	.word	0x00000000
        /*04f0*/ 	.word	0x00000070
        /*04f4*/ 	.short	0x010a
        /*04f6*/ 	.byte	0xff
	.zero		1


	//   ....[63]....
        /*04f8*/ 	.word	0x00003b30
        /*04fc*/ 	.word	0x00000000
        /*0500*/ 	.word	0x00000000
        /*0504*/ 	.short	0x0101
        /*0506*/ 	.byte	0xff
	.zero		1


	//   ....[64]....
        /*0508*/ 	.word	0x00003e50
        /*050c*/ 	.word	0x000000ff
        /*0510*/ 	.word	0x00000068
        /*0514*/ 	.short	0x010a
        /*0516*/ 	.byte	0x07
	.zero		1


	//   ....[65]....
        /*0518*/ 	.word	0x00004040
        /*051c*/ 	.word	0x000000ff
        /*0520*/ 	.word	0x00000040
        /*0524*/ 	.short	0x010a
        /*0526*/ 	.byte	0x07
	.zero		1


	//   ....[66]....
        /*0528*/ 	.word	0x000041b0
        /*052c*/ 	.word	0x000000ff
        /*0530*/ 	.word	0x00000020
        /*0534*/ 	.short	0x010b
        /*0536*/ 	.byte	0x07
	.zero		1


	//   ....[67]....
        /*0538*/ 	.word	0x000041c0
        /*053c*/ 	.word	0x000000ff
        /*0540*/ 	.word	0x00000000
        /*0544*/ 	.short	0x0101
        /*0546*/ 	.byte	0x08
	.zero		1


	//   ....[68]....
        /*0548*/ 	.word	0x000041d0
        /*054c*/ 	.word	0x000000ff
        /*0550*/ 	.word	0x00000048
        /*0554*/ 	.short	0x010a
        /*0556*/ 	.byte	0x07
	.zero		1


	//   ....[69]....
        /*0558*/ 	.word	0x00004320
        /*055c*/ 	.word	0x000000ff
        /*0560*/ 	.word	0x00000028
        /*0564*/ 	.short	0x010b
        /*0566*/ 	.byte	0x07
	.zero		1


	//   ....[70]....
        /*0568*/ 	.word	0x00004330
        /*056c*/ 	.word	0x000000ff
        /*0570*/ 	.word	0x00000000
        /*0574*/ 	.short	0x0101
        /*0576*/ 	.byte	0x08
	.zero		1


	//   ....[71]....
        /*0578*/ 	.word	0x00004340
        /*057c*/ 	.word	0x000000ff
        /*0580*/ 	.word	0x00000050
        /*0584*/ 	.short	0x010a
        /*0586*/ 	.byte	0x07
	.zero		1


	//   ....[72]....
        /*0588*/ 	.word	0x000044c0
        /*058c*/ 	.word	0x000000ff
        /*0590*/ 	.word	0x00000030
        /*0594*/ 	.short	0x010b
        /*0596*/ 	.byte	0x07
	.zero		1


	//   ....[73]....
        /*0598*/ 	.word	0x00004500
        /*059c*/ 	.word	0x000000ff
        /*05a0*/ 	.word	0x00000000
        /*05a4*/ 	.short	0x0101
        /*05a6*/ 	.byte	0x08
	.zero		1


	//   ....[74]....
        /*05a8*/ 	.word	0x00004540
        /*05ac*/ 	.word	0x000000ff
        /*05b0*/ 	.word	0x00000058
        /*05b4*/ 	.short	0x010a
        /*05b6*/ 	.byte	0x07
	.zero		1


	//   ....[75]....
        /*05b8*/ 	.word	0x00004780
        /*05bc*/ 	.word	0x000000ff
        /*05c0*/ 	.word	0x00000038
        /*05c4*/ 	.short	0x010b
        /*05c6*/ 	.byte	0x07
	.zero		1


	//   ....[76]....
        /*05c8*/ 	.word	0x000047a0
        /*05cc*/ 	.word	0x000000ff
        /*05d0*/ 	.word	0x00000000
        /*05d4*/ 	.short	0x0101
        /*05d6*/ 	.byte	0x0d
	.zero		1


	//   ....[77]....
        /*05d8*/ 	.word	0x000047d0
        /*05dc*/ 	.word	0x000000ff
        /*05e0*/ 	.word	0x00000040
        /*05e4*/ 	.short	0x010a
        /*05e6*/ 	.byte	0x07
	.zero		1


	//   ....[78]....
        /*05e8*/ 	.word	0x000047f0
        /*05ec*/ 	.word	0x000000ff
        /*05f0*/ 	.word	0x00000048
        /*05f4*/ 	.short	0x010a
        /*05f6*/ 	.byte	0x07
	.zero		1


	//   ....[79]....
        /*05f8*/ 	.word	0x00004810
        /*05fc*/ 	.word	0x000000ff
        /*0600*/ 	.word	0x00000050
        /*0604*/ 	.short	0x010a
        /*0606*/ 	.byte	0x07
	.zero		1


	//   ....[80]....
        /*0608*/ 	.word	0x00004850
        /*060c*/ 	.word	0x00000000
        /*0610*/ 	.word	0x00000058
        /*0614*/ 	.short	0x010a
        /*0616*/ 	.byte	0xff
	.zero		1


	//   ....[81]....
        /*0618*/ 	.word	0x00004b90
        /*061c*/ 	.word	0x00000000
        /*0620*/ 	.word	0x00000070
        /*0624*/ 	.short	0x010a
        /*0626*/ 	.byte	0xff
	.zero		1


	//   ....[82]....
        /*0628*/ 	.word	0x00004ca0
        /*062c*/ 	.word	0x00000000
        /*0630*/ 	.word	0x00000000
        /*0634*/ 	.short	0x0101
        /*0636*/ 	.byte	0xff
	.zero		1


	//   ....[83]....
        /*0638*/ 	.word	0x000056c0
        /*063c*/ 	.word	0x00000002
        /*0640*/ 	.word	0x00000020
        /*0644*/ 	.short	0x010a
        /*0646*/ 	.byte	0xff
	.zero		1


	//   ....[84]....
        /*0648*/ 	.word	0x00005700
        /*064c*/ 	.word	0x00000071
        /*0650*/ 	.word	0x00000090
        /*0654*/ 	.short	0x010a
        /*0656*/ 	.byte	0xff
	.zero		1


	//   ....[85]....
        /*0658*/ 	.word	0x00005840
        /*065c*/ 	.word	0x00000002
        /*0660*/ 	.word	0x00000020
        /*0664*/ 	.short	0x010a
        /*0666*/ 	.byte	0xff
	.zero		1


	//   ....[86]....
        /*0668*/ 	.word	0x00005960
        /*066c*/ 	.word	0x00000000
        /*0670*/ 	.word	0x00000000
        /*0674*/ 	.short	0x0101
        /*0676*/ 	.byte	0xff
	.zero		1


	//   ....[87]....
        /*0678*/ 	.word	0x000059e0
        /*067c*/ 	.word	0x00000071
        /*0680*/ 	.word	0x00000090
        /*0684*/ 	.short	0x010a
        /*0686*/ 	.byte	0xff
	.zero		1


	//   ....[88]....
        /*0688*/ 	.word	0x00006530
        /*068c*/ 	.word	0x00000000
        /*0690*/ 	.word	0x00000020
        /*0694*/ 	.short	0x010a
        /*0696*/ 	.byte	0xff
	.zero		1


	//   ....[89]....
        /*0698*/ 	.word	0x000065f0
        /*069c*/ 	.word	0x00000000
        /*06a0*/ 	.word	0x00000020
        /*06a4*/ 	.short	0x010a
        /*06a6*/ 	.byte	0xff
	.zero		1


	//   ....[90]....
        /*06a8*/ 	.word	0x00006720
        /*06ac*/ 	.word	0x00000000
        /*06b0*/ 	.word	0x00000000
        /*06b4*/ 	.short	0x0101
        /*06b6*/ 	.byte	0xff
	.zero		1


	//   ....[91]....
        /*06b8*/ 	.word	0x00007290
        /*06bc*/ 	.word	0x00000000
        /*06c0*/ 	.word	0x00000020
        /*06c4*/ 	.short	0x010a
        /*06c6*/ 	.byte	0xff
	.zero		1


	//   ....[92]....
        /*06c8*/ 	.word	0x00007350
        /*06cc*/ 	.word	0x00000000
        /*06d0*/ 	.word	0x00000020
        /*06d4*/ 	.short	0x010a
        /*06d6*/ 	.byte	0xff
	.zero		1


	//   ....[93]....
        /*06d8*/ 	.word	0x00007480
        /*06dc*/ 	.word	0x00000000
        /*06e0*/ 	.word	0x00000000
        /*06e4*/ 	.short	0x0101
        /*06e6*/ 	.byte	0xff
	.zero		1


	//   ....[94]....
        /*06e8*/ 	.word	0x00008020
        /*06ec*/ 	.word	0x00000000
        /*06f0*/ 	.word	0x00000020
        /*06f4*/ 	.short	0x010a
        /*06f6*/ 	.byte	0xff
	.zero		1


	//   ....[95]....
        /*06f8*/ 	.word	0x000080e0
        /*06fc*/ 	.word	0x00000000
        /*0700*/ 	.word	0x00000020
        /*0704*/ 	.short	0x010a
        /*0706*/ 	.byte	0xff
	.zero		1


	//   ....[96]....
        /*0708*/ 	.word	0x00008210
        /*070c*/ 	.word	0x00000000
        /*0710*/ 	.word	0x00000000
        /*0714*/ 	.short	0x0101
        /*0716*/ 	.byte	0xff
	.zero		1


	//   ....[97]....
        /*0718*/ 	.word	0x00008650
        /*071c*/ 	.word	0x000000ff
        /*0720*/ 	.word	0x00000000
        /*0724*/ 	.short	0x0101
        /*0726*/ 	.byte	0x05
	.zero		1


	//   ....[98]....
        /*0728*/ 	.word	0x00008e90
        /*072c*/ 	.word	0x00000002
        /*0730*/ 	.word	0x000000e0
        /*0734*/ 	.short	0x010a
        /*0736*/ 	.byte	0xff
	.zero		1


	//   ....[99]....
        /*0738*/ 	.word	0x00008ef0
        /*073c*/ 	.word	0x00000002
        /*0740*/ 	.word	0x00000010
        /*0744*/ 	.short	0x010a
        /*0746*/ 	.byte	0xff
	.zero		1


	//   ....[100]....
        /*0748*/ 	.word	0x00008f50
        /*074c*/ 	.word	0x00000002
        /*0750*/ 	.word	0x00000010
        /*0754*/ 	.short	0x010a
        /*0756*/ 	.byte	0xff
	.zero		1


	//   ....[101]....
        /*0758*/ 	.word	0x00008fa0
        /*075c*/ 	.word	0x00000002
        /*0760*/ 	.word	0x00000070
        /*0764*/ 	.short	0x010a
        /*0766*/ 	.byte	0xff
	.zero		1


	//   ....[102]....
        /*0768*/ 	.word	0x00009000
        /*076c*/ 	.word	0x00000000
        /*0770*/ 	.word	0x00000000
        /*0774*/ 	.short	0x010a
        /*0776*/ 	.byte	0xff
	.zero		1


	//   ....[103]....
        /*0778*/ 	.word	0x00009050
        /*077c*/ 	.word	0x00000000
        /*0780*/ 	.word	0x000000d0
        /*0784*/ 	.short	0x010a
        /*0786*/ 	.byte	0xff
	.zero		1


	//   ....[104]....
        /*0788*/ 	.word	0x000090b0
        /*078c*/ 	.word	0x00000000
        /*0790*/ 	.word	0x00000080
        /*0794*/ 	.short	0x010a
        /*0796*/ 	.byte	0xff
	.zero		1


	//   ....[105]....
        /*0798*/ 	.word	0x00009100
        /*079c*/ 	.word	0x00000000
        /*07a0*/ 	.word	0x00000070
        /*07a4*/ 	.short	0x010a
        /*07a6*/ 	.byte	0xff
	.zero		1


	//   ....[106]....
        /*07a8*/ 	.word	0x00009160
        /*07ac*/ 	.word	0x00000000
        /*07b0*/ 	.word	0x00000080
        /*07b4*/ 	.short	0x010a
        /*07b6*/ 	.byte	0xff
	.zero		1


	//   ....[107]....
        /*07b8*/ 	.word	0x000091b0
        /*07bc*/ 	.word	0x00000000
        /*07c0*/ 	.word	0x00000070
        /*07c4*/ 	.short	0x010a
        /*07c6*/ 	.byte	0xff
	.zero		1


	//   ....[108]....
        /*07c8*/ 	.word	0x00009210
        /*07cc*/ 	.word	0x00000002
        /*07d0*/ 	.word	0x000000b0
        /*07d4*/ 	.short	0x010a
        /*07d6*/ 	.byte	0xff
	.zero		1


	//   ....[109]....
        /*07d8*/ 	.word	0x00009270
        /*07dc*/ 	.word	0x00000000
        /*07e0*/ 	.word	0x00000000
        /*07e4*/ 	.short	0x010a
        /*07e6*/ 	.byte	0xff
	.zero		1


	//   ....[110]....
        /*07e8*/ 	.word	0x000092d0
        /*07ec*/ 	.word	0x00000000
        /*07f0*/ 	.word	0x00000000
        /*07f4*/ 	.short	0x010a
        /*07f6*/ 	.byte	0xff
	.zero		1


	//   ....[111]....
        /*07f8*/ 	.word	0x00009330
        /*07fc*/ 	.word	0x00000000
        /*0800*/ 	.word	0x00000000
        /*0804*/ 	.short	0x010a
        /*0806*/ 	.byte	0xff
	.zero		1


	//   ....[112]....
        /*0808*/ 	.word	0x00009390
        /*080c*/ 	.word	0x00000000
        /*0810*/ 	.word	0x00000000
        /*0814*/ 	.short	0x010a
        /*0816*/ 	.byte	0xff
	.zero		1


	//   ....[113]....
        /*0818*/ 	.word	0x000093f0
        /*081c*/ 	.word	0x00000000
        /*0820*/ 	.word	0x00000000
        /*0824*/ 	.short	0x010a
        /*0826*/ 	.byte	0xff
	.zero		1


	//   ....[114]....
        /*0828*/ 	.word	0x00009440
        /*082c*/ 	.word	0x00000000
        /*0830*/ 	.word	0x00000070
        /*0834*/ 	.short	0x010a
        /*0836*/ 	.byte	0xff
	.zero		1


	//   ....[115]....
        /*0838*/ 	.word	0x000094a0
        /*083c*/ 	.word	0x00000000
        /*0840*/ 	.word	0x00000068
        /*0844*/ 	.short	0x010a
        /*0846*/ 	.byte	0xff
	.zero		1


	//   ....[116]....
        /*0848*/ 	.word	0x00009500
        /*084c*/ 	.word	0x00000000
        /*0850*/ 	.word	0x00000040
        /*0854*/ 	.short	0x010a
        /*0856*/ 	.byte	0xff
	.zero		1


	//   ....[117]....
        /*0858*/ 	.word	0x00009560
        /*085c*/ 	.word	0x00000000
        /*0860*/ 	.word	0x00000048
        /*0864*/ 	.short	0x010a
        /*0866*/ 	.byte	0xff
	.zero		1


	//   ....[118]....
        /*0868*/ 	.word	0x000095c0
        /*086c*/ 	.word	0x00000000
        /*0870*/ 	.word	0x00000050
        /*0874*/ 	.short	0x010a
        /*0876*/ 	.byte	0xff
	.zero		1


	//   ....[119]....
        /*0878*/ 	.word	0x00009620
        /*087c*/ 	.word	0x00000000
        /*0880*/ 	.word	0x00000058
        /*0884*/ 	.short	0x010a
        /*0886*/ 	.byte	0xff
	.zero		1


	//   ....[120]....
        /*0888*/ 	.word	0x00009680
        /*088c*/ 	.word	0x00000000
        /*0890*/ 	.word	0x00000040
        /*0894*/ 	.short	0x010a
        /*0896*/ 	.byte	0xff
	.zero		1


	//   ....[121]....
        /*0898*/ 	.word	0x000096e0
        /*089c*/ 	.word	0x00000000
        /*08a0*/ 	.word	0x00000048
        /*08a4*/ 	.short	0x010a
        /*08a6*/ 	.byte	0xff
	.zero		1


	//   ....[122]....
        /*08a8*/ 	.word	0x00009740
        /*08ac*/ 	.word	0x00000000
        /*08b0*/ 	.word	0x00000050
        /*08b4*/ 	.short	0x010a
        /*08b6*/ 	.byte	0xff
	.zero		1


	//   ....[123]....
        /*08b8*/ 	.word	0x00009790
        /*08bc*/ 	.word	0x00000000
        /*08c0*/ 	.word	0x00000070
        /*08c4*/ 	.short	0x010a
        /*08c6*/ 	.byte	0xff
	.zero		1


	//   ....[124]....
        /*08c8*/ 	.word	0x000097e0
        /*08cc*/ 	.word	0x00000002
        /*08d0*/ 	.word	0x00000020
        /*08d4*/ 	.short	0x010a
        /*08d6*/ 	.byte	0xff
	.zero		1


	//   ....[125]....
        /*08d8*/ 	.word	0x00009830
        /*08dc*/ 	.word	0x00000071
        /*08e0*/ 	.word	0x00000090
        /*08e4*/ 	.short	0x010a
        /*08e6*/ 	.byte	0xff
	.zero		1


	//   ....[126]....
        /*08e8*/ 	.word	0x00009880
        /*08ec*/ 	.word	0x00000000
        /*08f0*/ 	.word	0x00000020
        /*08f4*/ 	.short	0x010a
        /*08f6*/ 	.byte	0xff
	.zero		1


	//   ....[127]....
        /*08f8*/ 	.word	0x000098d0
        /*08fc*/ 	.word	0x00000000
        /*0900*/ 	.word	0x00000020
        /*0904*/ 	.short	0x010a
        /*0906*/ 	.byte	0xff
	.zero		1


	//   ....[128]....
        /*0908*/ 	.word	0x00009920
        /*090c*/ 	.word	0x00000000
        /*0910*/ 	.word	0x00000020
        /*0914*/ 	.short	0x010a
        /*0916*/ 	.byte	0xff
	.zero		1


	//----- nvinfo : EIATTR_NUM_MBARRIERS
	.align		4
.L_48:
        /*0918*/ 	.byte	0x03, 0x38
        /*091a*/ 	.short	0x001e


	//----- nvinfo : EIATTR_EXIT_INSTR_OFFSETS
	.align		4
        /*091c*/ 	.byte	0x04, 0x1c
        /*091e*/ 	.short	(.L_50 - .L_49)


	//   ....[0]....
.L_49:
        /*0920*/ 	.word	0x000023a0


	//   ....[1]....
        /*0924*/ 	.word	0x00002890


	//   ....[2]....
        /*0928*/ 	.word	0x000028f0


	//   ....[3]....
        /*092c*/ 	.word	0x00003850


	//   ....[4]....
        /*0930*/ 	.word	0x00004880


	//   ....[5]....
        /*0934*/ 	.word	0x000048c0


	//   ....[6]....
        /*0938*/ 	.word	0x00008e80


	//----- nvinfo : EIATTR_MAX_THREADS
	.align		4
.L_50:
        /*093c*/ 	.byte	0x04, 0x05
        /*093e*/ 	.short	(.L_52 - .L_51)
.L_51:
        /*0940*/ 	.word	0x00000100
        /*0944*/ 	.word	0x00000001
        /*0948*/ 	.word	0x00000001


	//----- nvinfo : EIATTR_CRS_STACK_SIZE
	.align		4
.L_52:
        /*094c*/ 	.byte	0x04, 0x1e
        /*094e*/ 	.short	(.L_54 - .L_53)
.L_53:
        /*0950*/ 	.word	0x00000000


	//----- nvinfo : EIATTR_CBANK_PARAM_SIZE
	.align		4
.L_54:
        /*0954*/ 	.byte	0x03, 0x19
        /*0956*/ 	.short	0x0800


	//----- nvinfo : EIATTR_PARAM_CBANK
	.align		4
        /*0958*/ 	.byte	0x04, 0x0a
        /*095a*/ 	.short	(.L_56 - .L_55)
	.align		4
.L_55:
        /*095c*/ 	.word	index@(.nv.constant0._ZN7cutlass13device_kernelINS_4gemm6kernel13GemmUniversalIN4cute5tupleIJiiiiEEENS1_10collective13CollectiveMmaINS1_35MainloopSm100TmaUmmaWarpSpecializedILi2ELi2ELi4ENS5_IJNS4_1CILi1EEESB_SB_EEEEENS5_IJNSA_ILi64EEENSA_ILi256EEENSA_ILi128EEEEEENS_12float_e4m3_tENS5_IJlSB_lEEESI_SJ_NS4_8TiledMMAINS4_8MMA_AtomIJNS4_10MMA_TraitsINS4_19SM100_MMA_F8F6F4_SSEJSI_SI_fSE_SF_NS4_17integral_constantINS4_4UMMA5MajorELSQ_0EEESR_NSO_INSP_7ScaleInELSS_0EEEST_EEEEEENS4_6LayoutISC_NS5_IJNSA_ILi0EEESX_SX_EEEEENS5_IJNS4_10UnderscoreES10_S10_EEEEENS4_13SM90_TMA_LOADENS4_14ComposedLayoutINS4_7SwizzleILi3ELi4ELi3EEENS4_18smem_ptr_flag_bitsILi8EEENSW_INS5_IJNSA_ILi8EEESG_EEENS5_IJSG_SB_EEEEEEEvNS4_8identityES13_S1D_vS1E_EENS_8epilogue10collective18CollectiveEpilogueINS1G_23Sm100TmaWarpSpecializedILi4ELi2ELi32ELb0ELb0EEEJSH_NS5_IJNSW_ISE_SB_EES1L_EEESI_SJ_SI_SJ_NS1G_6fusion15FusionCallbacksIS1K_NS1N_17LinearCombinationISI_fSI_fLNS_15FloatRoundStyleE2EEESH_S1M_JEEENS4_5SM1004TMEM4LOAD26SM100_TMEM_LOAD_16dp32b32xES13_NS14_INS15_ILi2ELi4ELi3EEES18_NSW_INS5_IJS19_SE_EEENS5_IJSE_SB_EEEEEEENS4_39AutoVectorizingCopyWithAssumedAlignmentILi128EEENS4_14SM90_TMA_STOREES21_S23_S23_EEEvvEEEEvNT_6ParamsE)
        /*0960*/ 	.short	0x0380
        /*0962*/ 	.short	0x0800


	//----- nvinfo : EIATTR_SW_WAR
	.align		4
.L_56:
        /*0964*/ 	.byte	0x04, 0x36
        /*0966*/ 	.short	(.L_58 - .L_57)
.L_57:
        /*0968*/ 	.word	0x00000008
.L_58:


//--------------------- .nv.callgraph             --------------------------
	.section	.nv.callgraph,"",@"SHT_CUDA_CALLGRAPH"
	.align	4
	.sectionentsize	8
	.align		4
        /*0000*/ 	.word	0x00000000
	.align		4
        /*0004*/ 	.word	0xffffffff
	.align		4
        /*0008*/ 	.word	index@(_ZN7cutlass13device_kernelINS_4gemm6kernel13GemmUniversalIN4cute5tupleIJiiiiEEENS1_10collective13CollectiveMmaINS1_35MainloopSm100TmaUmmaWarpSpecializedILi2ELi2ELi4ENS5_IJNS4_1CILi1EEESB_SB_EEEEENS5_IJNSA_ILi64EEENSA_ILi256EEENSA_ILi128EEEEEENS_12float_e4m3_tENS5_IJlSB_lEEESI_SJ_NS4_8TiledMMAINS4_8MMA_AtomIJNS4_10MMA_TraitsINS4_19SM100_MMA_F8F6F4_SSEJSI_SI_fSE_SF_NS4_17integral_constantINS4_4UMMA5MajorELSQ_0EEESR_NSO_INSP_7ScaleInELSS_0EEEST_EEEEEENS4_6LayoutISC_NS5_IJNSA_ILi0EEESX_SX_EEEEENS5_IJNS4_10UnderscoreES10_S10_EEEEENS4_13SM90_TMA_LOADENS4_14ComposedLayoutINS4_7SwizzleILi3ELi4ELi3EEENS4_18smem_ptr_flag_bitsILi8EEENSW_INS5_IJNSA_ILi8EEESG_EEENS5_IJSG_SB_EEEEEEEvNS4_8identityES13_S1D_vS1E_EENS_8epilogue10collective18CollectiveEpilogueINS1G_23Sm100TmaWarpSpecializedILi4ELi2ELi32ELb0ELb0EEEJSH_NS5_IJNSW_ISE_SB_EES1L_EEESI_SJ_SI_SJ_NS1G_6fusion15FusionCallbacksIS1K_NS1N_17LinearCombinationISI_fSI_fLNS_15FloatRoundStyleE2EEESH_S1M_JEEENS4_5SM1004TMEM4LOAD26SM100_TMEM_LOAD_16dp32b32xES13_NS14_INS15_ILi2ELi4ELi3EEES18_NSW_INS5_IJS19_SE_EEENS5_IJSE_SB_EEEEEEENS4_39AutoVectorizingCopyWithAssumedAlignmentILi128EEENS4_14SM90_TMA_STOREES21_S23_S23_EEEvvEEEEvNT_6ParamsE)
	.align		4
        /*000c*/ 	.word	index@(__assertfail)
	.align		4
        /*0010*/ 	.word	0x00000000
	.align		4
        /*0014*/ 	.word	0xfffffffe
	.align		4
        /*0018*/ 	.word	0x00000000
	.align		4
        /*001c*/ 	.word	0xfffffffd
	.align		4
        /*0020*/ 	.word	0x00000000
	.align		4
        /*0024*/ 	.word	0xfffffffc


//--------------------- .nv.constant4             --------------------------
	.section	.nv.constant4,"a",@progbits
	.align	8
	.align		8
.nv.constant4:
        /*0000*/ 	.dword	__assertfail
	.align		8
        /*0008*/ 	.dword	__unnamed_1
	.align		8
        /*0010*/ 	.dword	__unnamed_2
	.align		8
        /*0018*/ 	.dword	__unnamed_3
	.align		8
        /*0020*/ 	.dword	_ZN40_INTERNAL_df627aa5_4_k_cu_6678730b_294954cuda3std3__45__cpo5beginE
	.align		8
        /*0028*/ 	.dword	_ZN40_INTERNAL_df627aa5_4_k_cu_6678730b_294954cuda3std3__45__cpo3endE
	.align		8
        /*0030*/ 	.dword	_ZN40_INTERNAL_df627aa5_4_k_cu_6678730b_294954cuda3std3__45__cpo6cbeginE
	.align		8
        /*0038*/ 	.dword	_ZN40_INTERNAL_df627aa5_4_k_cu_6678730b_294954cuda3std3__45__cpo4cendE
	.align		8
        /*0040*/ 	.dword	_ZN40_INTERNAL_df627aa5_4_k_cu_6678730b_294954cuda3std3__442_GLOBAL__N__df627aa5_4_k_cu_6678730b_294956ignoreE
	.align		8
        /*0048*/ 	.dword	_ZN40_INTERNAL_df627aa5_4_k_cu_6678730b_294954cuda3std3__419piecewise_constructE
	.align		8
        /*0050*/ 	.dword	_ZN40_INTERNAL_df627aa5_4_k_cu_6678730b_294954cuda3std3__48in_placeE
	.align		8
        /*0058*/ 	.dword	_ZN40_INTERNAL_df627aa5_4_k_cu_6678730b_294954cuda3std6ranges3__45__cpo4swapE
	.align		8
        /*0060*/ 	.dword	_ZN40_INTERNAL_df627aa5_4_k_cu_6678730b_294954cuda3std6ranges3__45__cpo9iter_moveE
	.align		8
        /*0068*/ 	.dword	_ZN40_INTERNAL_df627aa5_4_k_cu_6678730b_294954cute7productE
	.align		8
        /*0070*/ 	.dword	_ZN40_INTERNAL_df627aa5_4_k_cu_6678730b_294954cute1_E
	.align		8
        /*0078*/ 	.dword	$str$25
	.align		8
        /*0080*/ 	.dword	$str$26
	.align		8
        /*0088*/ 	.dword	$str$27
	.align		8
        /*0090*/ 	.dword	$str$28


//--------------------- .text._ZN7cutlass13device_kernelINS_4gemm6kernel13GemmUniversalIN4cute5tupleIJiiiiEEENS1_10collective13CollectiveMmaINS1_35MainloopSm100TmaUmmaWarpSpecializedILi2ELi2ELi4ENS5_IJNS4_1CILi1EEESB_SB_EEEEENS5_IJNSA_ILi64EEENSA_ILi256EEENSA_ILi128EEEEEENS_12float_e4m3_tENS5_IJlSB_lEEESI_SJ_NS4_8TiledMMAINS4_8MMA_AtomIJNS4_10MMA_TraitsINS4_19SM100_MMA_F8F6F4_SSEJSI_SI_fSE_SF_NS4_17integral_constantINS4_4UMMA5MajorELSQ_0EEESR_NSO_INSP_7ScaleInELSS_0EEEST_EEEEEENS4_6LayoutISC_NS5_IJNSA_ILi0EEESX_SX_EEEEENS5_IJNS4_10UnderscoreES10_S10_EEEEENS4_13SM90_TMA_LOADENS4_14ComposedLayoutINS4_7SwizzleILi3ELi4ELi3EEENS4_18smem_ptr_flag_bitsILi8EEENSW_INS5_IJNSA_ILi8EEESG_EEENS5_IJSG_SB_EEEEEEEvNS4_8identityES13_S1D_vS1E_EENS_8epilogue10collective18CollectiveEpilogueINS1G_23Sm100TmaWarpSpecializedILi4ELi2ELi32ELb0ELb0EEEJSH_NS5_IJNSW_ISE_SB_EES1L_EEESI_SJ_SI_SJ_NS1G_6fusion15FusionCallbacksIS1K_NS1N_17LinearCombinationISI_fSI_fLNS_15FloatRoundStyleE2EEESH_S1M_JEEENS4_5SM1004TMEM4LOAD26SM100_TMEM_LOAD_16dp32b32xES13_NS14_INS15_ILi2ELi4ELi3EEES18_NSW_INS5_IJS19_SE_EEENS5_IJSE_SB_EEEEEEENS4_39AutoVectorizingCopyWithAssumedAlignmentILi128EEENS4_14SM90_TMA_STOREES21_S23_S23_EEEvvEEEEvNT_6ParamsE --------------------------
	.section	.text._ZN7cutlass13device_kernelINS_4gemm6kernel13GemmUniversalIN4cute5tupleIJiiiiEEENS1_10collective13CollectiveMmaINS1_35MainloopSm100TmaUmmaWarpSpecializedILi2ELi2ELi4ENS5_IJNS4_1CILi1EEESB_SB_EEEEENS5_IJNSA_ILi64EEENSA_ILi256EEENSA_ILi128EEEEEENS_12float_e4m3_tENS5_IJlSB_lEEESI_SJ_NS4_8TiledMMAINS4_8MMA_AtomIJNS4_10MMA_TraitsINS4_19SM100_MMA_F8F6F4_SSEJSI_SI_fSE_SF_NS4_17integral_constantINS4_4UMMA5MajorELSQ_0EEESR_NSO_INSP_7ScaleInELSS_0EEEST_EEEEEENS4_6LayoutISC_NS5_IJNSA_ILi0EEESX_SX_EEEEENS5_IJNS4_10UnderscoreES10_S10_EEEEENS4_13SM90_TMA_LOADENS4_14ComposedLayoutINS4_7SwizzleILi3ELi4ELi3EEENS4_18smem_ptr_flag_bitsILi8EEENSW_INS5_IJNSA_ILi8EEESG_EEENS5_IJSG_SB_EEEEEEEvNS4_8identityES13_S1D_vS1E_EENS_8epilogue10collective18CollectiveEpilogueINS1G_23Sm100TmaWarpSpecializedILi4ELi2ELi32ELb0ELb0EEEJSH_NS5_IJNSW_ISE_SB_EES1L_EEESI_SJ_SI_SJ_NS1G_6fusion15FusionCallbacksIS1K_NS1N_17LinearCombinationISI_fSI_fLNS_15FloatRoundStyleE2EEESH_S1M_JEEENS4_5SM1004TMEM4LOAD26SM100_TMEM_LOAD_16dp32b32xES13_NS14_INS15_ILi2ELi4ELi3EEES18_NSW_INS5_IJS19_SE_EEENS5_IJSE_SB_EEEEEEENS4_39AutoVectorizingCopyWithAssumedAlignmentILi128EEENS4_14SM90_TMA_STOREES21_S23_S23_EEEvvEEEEvNT_6ParamsE,"ax",@progbits
	.align	128
.text._ZN7cutlass13device_kernelINS_4gemm6kernel13GemmUniversalIN4cute5tupleIJiiiiEEENS1_10collective13CollectiveMmaINS1_35MainloopSm100TmaUmmaWarpSpecializedILi2ELi2ELi4ENS5_IJNS4_1CILi1EEESB_SB_EEEEENS5_IJNSA_ILi64EEENSA_ILi256EEENSA_ILi128EEEEEENS_12float_e4m3_tENS5_IJlSB_lEEESI_SJ_NS4_8TiledMMAINS4_8MMA_AtomIJNS4_10MMA_TraitsINS4_19SM100_MMA_F8F6F4_SSEJSI_SI_fSE_SF_NS4_17integral_constantINS4_4UMMA5MajorELSQ_0EEESR_NSO_INSP_7ScaleInELSS_0EEEST_EEEEEENS4_6LayoutISC_NS5_IJNSA_ILi0EEESX_SX_EEEEENS5_IJNS4_10UnderscoreES10_S10_EEEEENS4_13SM90_TMA_LOADENS4_14ComposedLayoutINS4_7SwizzleILi3ELi4ELi3EEENS4_18smem_ptr_flag_bitsILi8EEENSW_INS5_IJNSA_ILi8EEESG_EEENS5_IJSG_SB_EEEEEEEvNS4_8identityES13_S1D_vS1E_EENS_8epilogue10collective18CollectiveEpilogueINS1G_23Sm100TmaWarpSpecializedILi4ELi2ELi32ELb0ELb0EEEJSH_NS5_IJNSW_ISE_SB_EES1L_EEESI_SJ_SI_SJ_NS1G_6fusion15FusionCallbacksIS1K_NS1N_17LinearCombinationISI_fSI_fLNS_15FloatRoundStyleE2EEESH_S1M_JEEENS4_5SM1004TMEM4LOAD26SM100_TMEM_LOAD_16dp32b32xES13_NS14_INS15_ILi2ELi4ELi3EEES18_NSW_INS5_IJS19_SE_EEENS5_IJSE_SB_EEEEEEENS4_39AutoVectorizingCopyWithAssumedAlignmentILi128EEENS4_14SM90_TMA_STOREES21_S23_S23_EEEvvEEEEvNT_6ParamsE:
        .type           _ZN7cutlass13device_kernelINS_4gemm6kernel13GemmUniversalIN4cute5tupleIJiiiiEEENS1_10collective13CollectiveMmaINS1_35MainloopSm100TmaUmmaWarpSpecializedILi2ELi2ELi4ENS5_IJNS4_1CILi1EEESB_SB_EEEEENS5_IJNSA_ILi64EEENSA_ILi256EEENSA_ILi128EEEEEENS_12float_e4m3_tENS5_IJlSB_lEEESI_SJ_NS4_8TiledMMAINS4_8MMA_AtomIJNS4_10MMA_TraitsINS4_19SM100_MMA_F8F6F4_SSEJSI_SI_fSE_SF_NS4_17integral_constantINS4_4UMMA5MajorELSQ_0EEESR_NSO_INSP_7ScaleInELSS_0EEEST_EEEEEENS4_6LayoutISC_NS5_IJNSA_ILi0EEESX_SX_EEEEENS5_IJNS4_10UnderscoreES10_S10_EEEEENS4_13SM90_TMA_LOADENS4_14ComposedLayoutINS4_7SwizzleILi3ELi4ELi3EEENS4_18smem_ptr_flag_bitsILi8EEENSW_INS5_IJNSA_ILi8EEESG_EEENS5_IJSG_SB_EEEEEEEvNS4_8identityES13_S1D_vS1E_EENS_8epilogue10collective18CollectiveEpilogueINS1G_23Sm100TmaWarpSpecializedILi4ELi2ELi32ELb0ELb0EEEJSH_NS5_IJNSW_ISE_SB_EES1L_EEESI_SJ_SI_SJ_NS1G_6fusion15FusionCallbacksIS1K_NS1N_17LinearCombinationISI_fSI_fLNS_15FloatRoundStyleE2EEESH_S1M_JEEENS4_5SM1004TMEM4LOAD26SM100_TMEM_LOAD_16dp32b32xES13_NS14_INS15_ILi2ELi4ELi3EEES18_NSW_INS5_IJS19_SE_EEENS5_IJSE_SB_EEEEEEENS4_39AutoVectorizingCopyWithAssumedAlignmentILi128EEENS4_14SM90_TMA_STOREES21_S23_S23_EEEvvEEEEvNT_6ParamsE,@function
        .size           _ZN7cutlass13device_kernelINS_4gemm6kernel13GemmUniversalIN4cute5tupleIJiiiiEEENS1_10collective13CollectiveMmaINS1_35MainloopSm100TmaUmmaWarpSpecializedILi2ELi2ELi4ENS5_IJNS4_1CILi1EEESB_SB_EEEEENS5_IJNSA_ILi64EEENSA_ILi256EEENSA_ILi128EEEEEENS_12float_e4m3_tENS5_IJlSB_lEEESI_SJ_NS4_8TiledMMAINS4_8MMA_AtomIJNS4_10MMA_TraitsINS4_19SM100_MMA_F8F6F4_SSEJSI_SI_fSE_SF_NS4_17integral_constantINS4_4UMMA5MajorELSQ_0EEESR_NSO_INSP_7ScaleInELSS_0EEEST_EEEEEENS4_6LayoutISC_NS5_IJNSA_ILi0EEESX_SX_EEEEENS5_IJNS4_10UnderscoreES10_S10_EEEEENS4_13SM90_TMA_LOADENS4_14ComposedLayoutINS4_7SwizzleILi3ELi4ELi3EEENS4_18smem_ptr_flag_bitsILi8EEENSW_INS5_IJNSA_ILi8EEESG_EEENS5_IJSG_SB_EEEEEEEvNS4_8identityES13_S1D_vS1E_EENS_8epilogue10collective18CollectiveEpilogueINS1G_23Sm100TmaWarpSpecializedILi4ELi2ELi32ELb0ELb0EEEJSH_NS5_IJNSW_ISE_SB_EES1L_EEESI_SJ_SI_SJ_NS1G_6fusion15FusionCallbacksIS1K_NS1N_17LinearCombinationISI_fSI_fLNS_15FloatRoundStyleE2EEESH_S1M_JEEENS4_5SM1004TMEM4LOAD26SM100_TMEM_LOAD_16dp32b32xES13_NS14_INS15_ILi2ELi4ELi3EEES18_NSW_INS5_IJS19_SE_EEENS5_IJSE_SB_EEEEEEENS4_39AutoVectorizingCopyWithAssumedAlignmentILi128EEENS4_14SM90_TMA_STOREES21_S23_S23_EEEvvEEEEvNT_6ParamsE,(.L_x_164 - _ZN7cutlass13device_kernelINS_4gemm6kernel13GemmUniversalIN4cute5tupleIJiiiiEEENS1_10collective13CollectiveMmaINS1_35MainloopSm100TmaUmmaWarpSpecializedILi2ELi2ELi4ENS5_IJNS4_1CILi1EEESB_SB_EEEEENS5_IJNSA_ILi64EEENSA_ILi256EEENSA_ILi128EEEEEENS_12float_e4m3_tENS5_IJlSB_lEEESI_SJ_NS4_8TiledMMAINS4_8MMA_AtomIJNS4_10MMA_TraitsINS4_19SM100_MMA_F8F6F4_SSEJSI_SI_fSE_SF_NS4_17integral_constantINS4_4UMMA5MajorELSQ_0EEESR_NSO_INSP_7ScaleInELSS_0EEEST_EEEEEENS4_6LayoutISC_NS5_IJNSA_ILi0EEESX_SX_EEEEENS5_IJNS4_10UnderscoreES10_S10_EEEEENS4_13SM90_TMA_LOADENS4_14ComposedLayoutINS4_7SwizzleILi3ELi4ELi3EEENS4_18smem_ptr_flag_bitsILi8EEENSW_INS5_IJNSA_ILi8EEESG_EEENS5_IJSG_SB_EEEEEEEvNS4_8identityES13_S1D_vS1E_EENS_8epilogue10collective18CollectiveEpilogueINS1G_23Sm100TmaWarpSpecializedILi4ELi2ELi32ELb0ELb0EEEJSH_NS5_IJNSW_ISE_SB_EES1L_EEESI_SJ_SI_SJ_NS1G_6fusion15FusionCallbacksIS1K_NS1N_17LinearCombinationISI_fSI_fLNS_15FloatRoundStyleE2EEESH_S1M_JEEENS4_5SM1004TMEM4LOAD26SM100_TMEM_LOAD_16dp32b32xES13_NS14_INS15_ILi2ELi4ELi3EEES18_NSW_INS5_IJS19_SE_EEENS5_IJSE_SB_EEEEEEENS4_39AutoVectorizingCopyWithAssumedAlignmentILi128EEENS4_14SM90_TMA_STOREES21_S23_S23_EEEvvEEEEvNT_6ParamsE)
        .other          _ZN7cutlass13device_kernelINS_4gemm6kernel13GemmUniversalIN4cute5tupleIJiiiiEEENS1_10collective13CollectiveMmaINS1_35MainloopSm100TmaUmmaWarpSpecializedILi2ELi2ELi4ENS5_IJNS4_1CILi1EEESB_SB_EEEEENS5_IJNSA_ILi64EEENSA_ILi256EEENSA_ILi128EEEEEENS_12float_e4m3_tENS5_IJlSB_lEEESI_SJ_NS4_8TiledMMAINS4_8MMA_AtomIJNS4_10MMA_TraitsINS4_19SM100_MMA_F8F6F4_SSEJSI_SI_fSE_SF_NS4_17integral_constantINS4_4UMMA5MajorELSQ_0EEESR_NSO_INSP_7ScaleInELSS_0EEEST_EEEEEENS4_6LayoutISC_NS5_IJNSA_ILi0EEESX_SX_EEEEENS5_IJNS4_10UnderscoreES10_S10_EEEEENS4_13SM90_TMA_LOADENS4_14ComposedLayoutINS4_7SwizzleILi3ELi4ELi3EEENS4_18smem_ptr_flag_bitsILi8EEENSW_INS5_IJNSA_ILi8EEESG_EEENS5_IJSG_SB_EEEEEEEvNS4_8identityES13_S1D_vS1E_EENS_8epilogue10collective18CollectiveEpilogueINS1G_23Sm100TmaWarpSpecializedILi4ELi2ELi32ELb0ELb0EEEJSH_NS5_IJNSW_ISE_SB_EES1L_EEESI_SJ_SI_SJ_NS1G_6fusion15FusionCallbacksIS1K_NS1N_17LinearCombinationISI_fSI_fLNS_15FloatRoundStyleE2EEESH_S1M_JEEENS4_5SM1004TMEM4LOAD26SM100_TMEM_LOAD_16dp32b32xES13_NS14_INS15_ILi2ELi4ELi3EEES18_NSW_INS5_IJS19_SE_EEENS5_IJSE_SB_EEEEEEENS4_39AutoVectorizingCopyWithAssumedAlignmentILi128EEENS4_14SM90_TMA_STOREES21_S23_S23_EEEvvEEEEvNT_6ParamsE,@"STO_CUDA_ENTRY STV_DEFAULT"
_ZN7cutlass13device_kernelINS_4gemm6kernel13GemmUniversalIN4cute5tupleIJiiiiEEENS1_10collective13CollectiveMmaINS1_35MainloopSm100TmaUmmaWarpSpecializedILi2ELi2ELi4ENS5_IJNS4_1CILi1EEESB_SB_EEEEENS5_IJNSA_ILi64EEENSA_ILi256EEENSA_ILi128EEEEEENS_12float_e4m3_tENS5_IJlSB_lEEESI_SJ_NS4_8TiledMMAINS4_8MMA_AtomIJNS4_10MMA_TraitsINS4_19SM100_MMA_F8F6F4_SSEJSI_SI_fSE_SF_NS4_17integral_constantINS4_4UMMA5MajorELSQ_0EEESR_NSO_INSP_7ScaleInELSS_0EEEST_EEEEEENS4_6LayoutISC_NS5_IJNSA_ILi0EEESX_SX_EEEEENS5_IJNS4_10UnderscoreES10_S10_EEEEENS4_13SM90_TMA_LOADENS4_14ComposedLayoutINS4_7SwizzleILi3ELi4ELi3EEENS4_18smem_ptr_flag_bitsILi8EEENSW_INS5_IJNSA_ILi8EEESG_EEENS5_IJSG_SB_EEEEEEEvNS4_8identityES13_S1D_vS1E_EENS_8epilogue10collective18CollectiveEpilogueINS1G_23Sm100TmaWarpSpecializedILi4ELi2ELi32ELb0ELb0EEEJSH_NS5_IJNSW_ISE_SB_EES1L_EEESI_SJ_SI_SJ_NS1G_6fusion15FusionCallbacksIS1K_NS1N_17LinearCombinationISI_fSI_fLNS_15FloatRoundStyleE2EEESH_S1M_JEEENS4_5SM1004TMEM4LOAD26SM100_TMEM_LOAD_16dp32b32xES13_NS14_INS15_ILi2ELi4ELi3EEES18_NSW_INS5_IJS19_SE_EEENS5_IJSE_SB_EEEEEEENS4_39AutoVectorizingCopyWithAssumedAlignmentILi128EEENS4_14SM90_TMA_STOREES21_S23_S23_EEEvvEEEEvNT_6ParamsE:
[----:B------:R-:W1:Y:S01]  /*0000*/  LDC R1, c[0x0][0x37c] ;  /* 0x0000df00ff017b82 */ /* 0x000e620000000800 */
[----:B------:R-:W2:Y:S01]  /*0010*/  S2R R108, SR_TID.X ;  /* 0x00000000006c7919 */ /* 0x000ea20000002100 */
[----:B------:R-:W3:Y:S01]  /*0020*/  LDCU.64 UR4, c[0x0][0x890] ;  /* 0x00011200ff0477ac */ /* 0x000ee20008000a00 */
[----:B------:R-:W-:Y:S02]  /*0030*/  PRMT R96, RZ, 0x7610, R96 ;  /* 0x00007610ff607816 */ /* 0x000fe40000000060 */
[----:B------:R-:W-:Y:S01]  /*0040*/  ELECT P5, URZ, PT ;  /* 0x0000000000ff782f */ /* 0x000fe200038a0000 */
[----:B------:R-:W4:Y:S01]  /*0050*/  LDCU.64 UR46, c[0x0][0x358] ;  /* 0x00006b00ff2e77ac */ /* 0x000f220008000a00 */
[----:B---3--:R-:W-:-:S04]  /*0060*/  UISETP.NE.U32.AND UP0, UPT, UR4, URZ, UPT ;  /* 0x000000ff0400728c */ /* 0x008fc8000bf05070 */
[----:B------:R-:W-:Y:S01]  /*0070*/  UISETP.NE.AND.EX UP0, UPT, UR5, URZ, UPT, UP0 ;  /* 0x000000ff0500728c */ /* 0x000fe2000bf05300 */
[----:B--2---:R-:W-:-:S05]  /*0080*/  SHF.R.U32.HI R101, RZ, 0x5, R108 ;  /* 0x00000005ff657819 */ /* 0x004fca000001166c */
[----:B------:R-:W2:Y:S02]  /*0090*/  SHFL.IDX PT, R0, R101, RZ, 0x1f ;  /* 0x00001fff65007589 */ /* 0x000ea400000e0000 */
[----:B--2---:R-:W-:Y:S01]  /*00a0*/  R2UR UR8, R0 ;  /* 0x00000000000872ca */ /* 0x004fe200000e0000 */
[----:B-1--4-:R-:W-:-:S14]  /*00b0*/  BRA.U UP0, `(.L_x_0) ;  /* 0x00000001002c7547 */ /* 0x012fdc000b800000 */
[----:B------:R-:W1:Y:S02]  /*00c0*/  LDCU.64 UR6, c[0x0][0x888] ;  /* 0x00011100ff0677ac */ /* 0x000e640008000a00 */
[----:B-1----:R-:W-:-:S04]  /*00d0*/  UISETP.NE.U32.AND UP0, UPT, UR6, URZ, UPT ;  /* 0x000000ff0600728c */ /* 0x002fc8000bf05070 */
[----:B------:R-:W-:-:S09]  /*00e0*/  UISETP.NE.AND.EX UP0, UPT, UR7, URZ, UPT, UP0 ;  /* 0x000000ff0700728c */ /* 0x000fd2000bf05300 */
[----:B------:R-:W-:Y:S05]  /*00f0*/  BRA.U !UP0, `(.L_x_1) ;  /* 0x0000000108107547 */ /* 0x000fea000b800000 */
[----:B------:R-:W1:Y:S02]  /*0100*/  LDC.64 R2, c[0x0][0x888] ;  /* 0x00022200ff027b82 */ /* 0x000e640000000a00 */
[----:B-1----:R1:W5:Y:S01]  /*0110*/  LDG.E R49, desc[UR46][R2.64] ;  /* 0x0000002e02317981 */ /* 0x002362000c1e1900 */
[----:B------:R-:W-:Y:S01]  /*0120*/  HFMA2 R96, -RZ, RZ, 0, 5.9604644775390625e-08 ;  /* 0x00000001ff607431 */ /* 0x000fe200000001ff */
[----:B------:R-:W-:Y:S05]  /*0130*/  BRA `(.L_x_0) ;  /* 0x00000000000c7947 */ /* 0x000fea0003800000 */
.L_x_1:
[----:B------:R-:W1:Y:S01]  /*0140*/  LDCU UR6, c[0x0][0x880] ;  /* 0x00011000ff0677ac */ /* 0x000e620008000800 */
[----:B------:R-:W-:Y:S01]  /*0150*/  HFMA2 R96, -RZ, RZ, 0, 5.9604644775390625e-08 ;  /* 0x00000001ff607431 */ /* 0x000fe200000001ff */
[----:B-1----:R-:W-:-:S07]  /*0160*/  MOV R49, UR6 ;  /* 0x0000000600317c02 */ /* 0x002fce0008000f00 */
.L_x_0:
[----:B------:R-:W2:Y:S02]  /*0170*/  LDCU.64 UR6, c[0x0][0x8b0] ;  /* 0x00011600ff0677ac */ /* 0x000ea40008000a00 */
[----:B--2---:R-:W-:-:S04]  /*0180*/  UISETP.NE.U32.AND UP0, UPT, UR6, URZ, UPT ;  /* 0x000000ff0600728c */ /* 0x004fc8000bf05070 */
[----:B------:R-:W-:-:S09]  /*0190*/  UISETP.NE.AND.EX UP0, UPT, UR7, URZ, UPT, UP0 ;  /* 0x000000ff0700728c */ /* 0x000fd2000bf05300 */
[----:B------:R-:W-:Y:S05]  /*01a0*/  BRA.U UP0, `(.L_x_2) ;  /* 0x0000000100247547 */ /* 0x000fea000b800000 */
[----:B------:R-:W2:Y:S02]  /*01b0*/  LDCU.64 UR6, c[0x0][0x8a8] ;  /* 0x00011500ff0677ac */ /* 0x000ea40008000a00 */
[----:B--2---:R-:W-:-:S04]  /*01c0*/  UISETP.NE.U32.AND UP0, UPT, UR6, URZ, UPT ;  /* 0x000000ff0600728c */ /* 0x004fc8000bf05070 */
[----:B------:R-:W-:-:S09]  /*01d0*/  UISETP.NE.AND.EX UP0, UPT, UR7, URZ, UPT, UP0 ;  /* 0x000000ff0700728c */ /* 0x000fd2000bf05300 */
[----:B------:R-:W-:Y:S05]  /*01e0*/  BRA.U !UP0, `(.L_x_3) ;  /* 0x00000001080c7547 */ /* 0x000fea000b800000 */
[----:B-1----:R-:W1:Y:S02]  /*01f0*/  LDC.64 R2, c[0x0][0x8a8] ;  /* 0x00022a00ff027b82 */ /* 0x002e640000000a00 */
[----:B-1----:R2:W5:Y:S01]  /*0200*/  LDG.E R47, desc[UR46][R2.64] ;  /* 0x0000002e022f7981 */ /* 0x002562000c1e1900 */
[----:B------:R-:W-:Y:S05]  /*0210*/  BRA `(.L_x_2) ;  /* 0x0000000000087947 */ /* 0x000fea0003800000 */
.L_x_3:
[----:B------:R-:W2:Y:S02]  /*0220*/  LDCU UR6, c[0x0][0x8a0] ;  /* 0x00011400ff0677ac */ /* 0x000ea40008000800 */
[----:B--2---:R-:W-:Y:S02]  /*0230*/  MOV R47, UR6 ;  /* 0x00000006002f7c02 */ /* 0x004fe40008000f00 */
.L_x_2:
[----:B------:R-:W-:Y:S01]  /*0240*/  IMAD.U32 R0, RZ, RZ, UR8 ;  /* 0x00000008ff007e24 */ /* 0x000fe2000f8e00ff */
[----:B------:R-:W-:Y:S04]  /*0250*/  BSSY.RECONVERGENT B0, `(.L_x_4) ;  /* 0x000000c000007945 */ /* 0x000fe80003800200 */
[C---:B------:R-:W-:Y:S02]  /*0260*/  ISETP.NE.OR P1, PT, R0.reuse, 0x1, !P5 ;  /* 0x000000010000780c */ /* 0x040fe40006f25670 */
[----:B------:R-:W-:-:S11]  /*0270*/  ISETP.NE.OR P0, PT, R0, 0x3, !P5 ;  /* 0x000000030000780c */ /* 0x000fd60006f05670 */
[----:B------:R-:W-:Y:S05]  /*0280*/  @P1 BRA `(.L_x_5) ;  /* 0x0000000000201947 */ /* 0x000fea0003800000 */
[----:B------:R-:W3:Y:S02]  /*0290*/  LDCU.64 UR6, c[0x0][0x348] ;  /* 0x00006900ff0677ac */ /* 0x000ee40008000a00 */
[----:B---3--:R-:W-:Y:S02]  /*02a0*/  UIADD3 UR10, UP1, UPT, UR6, 0x80, URZ ;  /* 0x00000080060a7890 */ /* 0x008fe4000ff3e0ff */
[----:B------:R-:W-:Y:S02]  /*02b0*/  UIADD3 UR6, UP0, UPT, UR6, 0x180, URZ ;  /* 0x0000018006067890 */ /* 0x000fe4000ff1e0ff */
[----:B------:R-:W-:Y:S02]  /*02c0*/  UIADD3.X UR11, UPT, UPT, URZ, UR7, URZ, UP1, !UPT ;  /* 0x00000007ff0b7290 */ /* 0x000fe40008ffe4ff */
[----:B------:R-:W-:-:S07]  /*02d0*/  UIADD3.X UR7, UPT, UPT, URZ, UR7, URZ, UP0, !UPT ;  /* 0x00000007ff077290 */ /* 0x000fce00087fe4ff */
[----:B------:R3:W-:Y:S02]  /*02e0*/  UTMACCTL.PF [UR10] ;  /* 0x000000000a0079b9 */ /* 0x0007e40008040000 */
[----:B------:R3:W-:Y:S02]  /*02f0*/  UTMACCTL.PF [UR6] ;  /* 0x00000000060079b9 */ /* 0x0007e40008040000 */
[----:B---3--:R-:W-:Y:S01]  /*0300*/  NOP ;  /* 0x0000000000007918 */ /* 0x008fe20000000000 */
.L_x_5:
[----:B------:R-:W-:Y:S05]  /*0310*/  BSYNC.RECONVERGENT B0 ;  /* 0x0000000000007941 */ /* 0x000fea0003800200 */
.L_x_4:
[----:B------:R-:W-:Y:S04]  /*0320*/  BSSY.RECONVERGENT B0, `(.L_x_6) ;  /* 0x000000a000007945 */ /* 0x000fe80003800200 */
        /* <DEDUP_REMOVED lines=9> */
.L_x_7:
[----:B------:R-:W-:Y:S05]  /*03c0*/  BSYNC.RECONVERGENT B0 ;  /* 0x0000000000007941 */ /* 0x000fea0003800200 */
.L_x_6:
[----:B------:R-:W3:Y:S01]  /*03d0*/  LDCU.64 UR6, c[0x0][0x888] ;  /* 0x00011100ff0677ac */ /* 0x000ee20008000a00 */
[----:B------:R-:W-:Y:S02]  /*03e0*/  UISETP.EQ.U32.AND UP1, UPT, UR4, URZ, UPT ;  /* 0x000000ff0400728c */ /* 0x000fe4000bf22070 */
[----:B------:R-:W-:Y:S02]  /*03f0*/  UPLOP3.LUT UP2, UPT, UPT, UPT, UPT, 0x80, 0x8 ;  /* 0x000000000008789c */ /* 0x000fe40003f4f070 */
[----:B---3--:R-:W-:-:S04]  /*0400*/  UISETP.NE.U32.AND UP0, UPT, UR6, URZ, UPT ;  /* 0x000000ff0600728c */ /* 0x008fc8000bf05070 */
[----:B------:R-:W-:-:S04]  /*0410*/  UISETP.NE.AND.EX UP0, UPT, UR7, URZ, UPT, UP0 ;  /* 0x000000ff0700728c */ /* 0x000fc8000bf05300 */
[----:B------:R-:W-:-:S04]  /*0420*/  UISETP.EQ.OR.EX UP3, UPT, UR5, URZ, !UP0, UP1 ;  /* 0x000000ff0500728c */ /* 0x000fc8000c762710 */
[----:B------:R-:W-:-:S05]  /*0430*/  UP2UR UR50, UPR, URZ, 0x8 ;  /* 0x00000008ff327883 */ /* 0x000fca0008000000 */
[----:B------:R-:W-:Y:S07]  /*0440*/  BRA.U !UP3, `(.L_x_8) ;  /* 0x000000010b207547 */ /* 0x000fee000b800000 */
[----:B------:R-:W-:Y:S01]  /*0450*/  UISETP.NE.U32.AND UP2, UPT, UR4, URZ, UPT ;  /* 0x000000ff0400728c */ /* 0x000fe2000bf45070 */
[----:B-----5:R-:W-:Y:S01]  /*0460*/  FSETP.NEU.AND P0, PT, R49, RZ, PT ;  /* 0x000000ff3100720b */ /* 0x020fe20003f0d000 */
[----:B------:R-:W-:Y:S02]  /*0470*/  USEL UR4, URZ, 0xffffffff, UP0 ;  /* 0xffffffffff047887 */ /* 0x000fe40008000000 */
[----:B------:R-:W-:-:S10]  /*0480*/  UISETP.NE.AND.EX UP2, UPT, UR5, URZ, UPT, UP2 ;  /* 0x000000ff0500728c */ /* 0x000fd4000bf45320 */
[----:B------:R-:W-:Y:S01]  /*0490*/  VOTEU.ANY UP1, P0 ;  /* 0x0000000000ff7886 */ /* 0x000fe20000020100 */
[----:B------:R-:W-:-:S04]  /*04a0*/  @!UP2 USEL UR4, URZ, 0xffffffff, UP1 ;  /* 0xffffffffff04a887 */ /* 0x000fc80008800000 */
[----:B------:R-:W-:-:S04]  /*04b0*/  ULOP3.LUT UR4, UR4, 0x1, URZ, 0xc0, !UPT ;  /* 0x0000000104047892 */ /* 0x000fc8000f8ec0ff */
[----:B------:R-:W-:-:S11]  /*04c0*/  UISETP.NE.U32.AND UP2, UPT, UR4, 0x1, UPT ;  /* 0x000000010400788c */ /* 0x000fd6000bf45070 */
.L_x_8:
[----:B-12---:R-:W1:Y:S01]  /*04d0*/  SHFL.IDX PT, R2, R101, RZ, 0x1f ;  /* 0x00001fff65027589 */ /* 0x006e6200000e0000 */
[----:B------:R-:W-:-:S04]  /*04e0*/  UISETP.NE.AND UP1, UPT, UR8, 0x2, UPT ;  /* 0x000000020800788c */ /* 0x000fc8000bf25270 */
[----:B------:R-:W-:Y:S01]  /*04f0*/  USEL UR6, URZ, 0x1, UP1 ;  /* 0x00000001ff067887 */ /* 0x000fe20008800000 */
[----:B-1----:R-:W-:-:S13]  /*0500*/  ISETP.NE.AND P0, PT, R2, RZ, PT ;  /* 0x000000ff0200720c */ /* 0x002fda0003f05270 */
[----:B------:R-:W-:Y:S05]  /*0510*/  @P0 BRA `(.L_x_9) ;  /* 0x0000000000380947 */ /* 0x000fea0003800000 */
[----:B------:R-:W1:Y:S01]  /*0520*/  S2UR UR5, SR_CgaCtaId ;  /* 0x00000000000579c3 */ /* 0x000e620000008800 */
[----:B------:R-:W-:Y:S01]  /*0530*/  UMOV UR7, 0x400 ;  /* 0x0000040000077882 */ /* 0x000fe20000000000 */
[----:B------:R-:W-:Y:S01]  /*0540*/  UMOV UR4, 0x1 ;  /* 0x0000000100047882 */ /* 0x000fe20000000000 */
[----:B------:R-:W-:Y:S01]  /*0550*/  ELECT P0, URZ, PT ;  /* 0x0000000000ff782f */ /* 0x000fe20003800000 */
[----:B------:R-:W-:-:S04]  /*0560*/  UIADD3 UR10, UPT, UPT, -UR4, 0x100000, URZ ;  /* 0x00100000040a7890 */ /* 0x000fc8000fffe1ff */
[----:B------:R-:W-:Y:S02]  /*0570*/  USHF.L.U32 UR11, UR10, 0xb, URZ ;  /* 0x0000000b0a0b7899 */ /* 0x000fe400080006ff */
[----:B------:R-:W-:Y:S02]  /*0580*/  USHF.L.U32 UR10, UR10, 0x1, URZ ;  /* 0x000000010a0a7899 */ /* 0x000fe400080006ff */
[----:B-1----:R-:W-:Y:S01]  /*0590*/  ULEA UR5, UR5, UR7, 0x18 ;  /* 0x0000000705057291 */ /* 0x002fe2000f8ec0ff */
[----:B------:R-:W1:Y:S11]  /*05a0*/  FENCE.VIEW.ASYNC.S ;  /* 0x00000000000073c6 */ /* 0x000e760000000000 */
[----:B-1----:R1:W2:Y:S01]  /*05b0*/  SYNCS.EXCH.64 URZ, [UR5], UR10 ;  /* 0x0000000a05ff75b2 */ /* 0x0022a20008000100 */
[----:B------:R1:W3:Y:S01]  /*05c0*/  SYNCS.EXCH.64 URZ, [UR5+0x10], UR10 ;  /* 0x0000100a05ff75b2 */ /* 0x0002e20008000100 */
[----:B------:R1:W4:Y:S01]  /*05d0*/  SYNCS.EXCH.64 URZ, [UR5+0x8], UR10 ;  /* 0x0000080a05ff75b2 */ /* 0x0003220008000100 */
[----:B------:R1:W1:Y:S01]  /*05e0*/  SYNCS.EXCH.64 URZ, [UR5+0x18], UR10 ;  /* 0x0000180a05ff75b2 */ /* 0x0002620008000100 */
[----:B------:R-:W-:Y:S01]  /*05f0*/  NOP ;  /* 0x0000000000007918 */ /* 0x000fe20000000000 */
.L_x_9:
[----:B------:R-:W2:Y:S01]  /*0600*/  SHFL.IDX PT, R2, R101, RZ, 0x1f ;  /* 0x00001fff65027589 */ /* 0x000ea200000e0000 */
[----:B------:R-:W-:Y:S01]  /*0610*/  NOP ;  /* 0x0000000000007918 */ /* 0x000fe20000000000 */
[----:B--2---:R-:W-:-:S13]  /*0620*/  ISETP.NE.AND P0, PT, R2, 0x1, PT ;  /* 0x000000010200780c */ /* 0x004fda0003f05270 */
[----:B------:R-:W-:Y:S05]  /*0630*/  @P0 BRA `(.L_x_10) ;  /* 0x0000000000580947 */ /* 0x000fea0003800000 */
[----:B------:R-:W2:Y:S01]  /*0640*/  S2UR UR7, SR_CgaCtaId ;  /* 0x00000000000779c3 */ /* 0x000ea20000008800 */
[----:B------:R-:W-:Y:S01]  /*0650*/  UMOV UR9, 0x400 ;  /* 0x0000040000097882 */ /* 0x000fe20000000000 */
[----:B-1----:R-:W-:Y:S01]  /*0660*/  UMOV UR5, 0x20 ;  /* 0x0000002000057882 */ /* 0x002fe20000000000 */
[----:B------:R-:W-:Y:S01]  /*0670*/  UMOV UR4, 0x80 ;  /* 0x0000008000047882 */ /* 0x000fe20000000000 */
[----:B------:R-:W-:-:S04]  /*0680*/  UIADD3 UR10, UPT, UPT, -UR5, 0x100000, URZ ;  /* 0x00100000050a7890 */ /* 0x000fc8000fffe1ff */
[----:B------:R-:W-:Y:S02]  /*0690*/  USHF.L.U32 UR11, UR10, 0xb, URZ ;  /* 0x0000000b0a0b7899 */ /* 0x000fe400080006ff */
[----:B------:R-:W-:Y:S02]  /*06a0*/  USHF.L.U32 UR10, UR10, 0x1, URZ ;  /* 0x000000010a0a7899 */ /* 0x000fe400080006ff */
[----:B------:R-:W-:-:S04]  /*06b0*/  UIADD3 UR4, UPT, UPT, -UR4, 0x100000, URZ ;  /* 0x0010000004047890 */ /* 0x000fc8000fffe1ff */
[----:B------:R-:W-:Y:S02]  /*06c0*/  USHF.L.U32 UR5, UR4, 0xb, URZ ;  /* 0x0000000b04057899 */ /* 0x000fe400080006ff */
[----:B------:R-:W-:Y:S01]  /*06d0*/  USHF.L.U32 UR4, UR4, 0x1, URZ ;  /* 0x0000000104047899 */ /* 0x000fe200080006ff */
[----:B------:R-:W-:Y:S01]  /*06e0*/  ELECT P0, URZ, PT ;  /* 0x0000000000ff782f */ /* 0x000fe20003800000 */
[----:B--2---:R-:W-:Y:S01]  /*06f0*/  ULEA UR7, UR7, UR9, 0x18 ;  /* 0x0000000907077291 */ /* 0x004fe2000f8ec0ff */
[----:B------:R-:W1:Y:S11]  /*0700*/  FENCE.VIEW.ASYNC.S ;  /* 0x00000000000073c6 */ /* 0x000e760000000000 */
[----:B-1----:R2:W1:Y:S01]  /*0710*/  SYNCS.EXCH.64 URZ, [UR7+0x20], UR10 ;  /* 0x0000200a07ff75b2 */ /* 0x0024620008000100 */
[----:B------:R2:W1:Y:S01]  /*0720*/  SYNCS.EXCH.64 URZ, [UR7+0x40], UR4 ;  /* 0x0000400407ff75b2 */ /* 0x0004620008000100 */
[----:B------:R2:W1:Y:S01]  /*0730*/  SYNCS.EXCH.64 URZ, [UR7+0x28], UR10 ;  /* 0x0000280a07ff75b2 */ /* 0x0004620008000100 */
[----:B------:R2:W1:Y:S01]  /*0740*/  SYNCS.EXCH.64 URZ, [UR7+0x48], UR4 ;  /* 0x0000480407ff75b2 */ /* 0x0004620008000100 */
[----:B------:R2:W1:Y:S01]  /*0750*/  SYNCS.EXCH.64 URZ, [UR7+0x30], UR10 ;  /* 0x0000300a07ff75b2 */ /* 0x0004620008000100 */
[----:B------:R2:W1:Y:S01]  /*0760*/  SYNCS.EXCH.64 URZ, [UR7+0x50], UR4 ;  /* 0x0000500407ff75b2 */ /* 0x0004620008000100 */
[----:B------:R2:W1:Y:S01]  /*0770*/  SYNCS.EXCH.64 URZ, [UR7+0x38], UR10 ;  /* 0x0000380a07ff75b2 */ /* 0x0004620008000100 */
[----:B------:R2:W1:Y:S02]  /*0780*/  SYNCS.EXCH.64 URZ, [UR7+0x58], UR4 ;  /* 0x0000580407ff75b2 */ /* 0x0004640008000100 */
[----:B--2---:R-:W-:Y:S01]  /*0790*/  NOP ;  /* 0x0000000000007918 */ /* 0x004fe20000000000 */
.L_x_10:
[----:B------:R-:W2:Y:S01]  /*07a0*/  SHFL.IDX PT, R2, R101, RZ, 0x1f ;  /* 0x00001fff65027589 */ /* 0x000ea200000e0000 */
[----:B------:R-:W-:Y:S01]  /*07b0*/  NOP ;  /* 0x0000000000007918 */ /* 0x000fe20000000000 */
[----:B--2---:R-:W-:-:S13]  /*07c0*/  ISETP.NE.AND P0, PT, R2, 0x3, PT ;  /* 0x000000030200780c */ /* 0x004fda0003f05270 */
[----:B------:R-:W-:Y:S05]  /*07d0*/  @P0 BRA `(.L_x_11) ;  /* 0x0000000000300947 */ /* 0x000fea0003800000 */
[----:B-1----:R-:W1:Y:S01]  /*07e0*/  S2UR UR5, SR_CgaCtaId ;  /* 0x00000000000579c3 */ /* 0x002e620000008800 */
        /* <DEDUP_REMOVED lines=8> */
[----:B-1----:R2:W1:Y:S01]  /*0870*/  SYNCS.EXCH.64 URZ, [UR5+0x60], UR10 ;  /* 0x0000600a05ff75b2 */ /* 0x0024620008000100 */
[----:B------:R2:W1:Y:S02]  /*0880*/  SYNCS.EXCH.64 URZ, [UR5+0x68], UR10 ;  /* 0x0000680a05ff75b2 */ /* 0x0004640008000100 */
[----:B--2---:R-:W-:Y:S01]  /*0890*/  NOP ;  /* 0x0000000000007918 */ /* 0x004fe20000000000 */
.L_x_11:
[----:B------:R-:W2:Y:S01]  /*08a0*/  SHFL.IDX PT, R2, R101, RZ, 0x1f ;  /* 0x00001fff65027589 */ /* 0x000ea200000e0000 */
[----:B------:R-:W-:Y:S01]  /*08b0*/  NOP ;  /* 0x0000000000007918 */ /* 0x000fe20000000000 */
[----:B--2---:R-:W-:-:S13]  /*08c0*/  ISETP.NE.AND P0, PT, R2, 0x4, PT ;  /* 0x000000040200780c */ /* 0x004fda0003f05270 */
[----:B------:R-:W-:Y:S05]  /*08d0*/  @P0 BRA `(.L_x_12) ;  /* 0x00000000004c0947 */ /* 0x000fea0003800000 */
[----:B-1----:R-:W1:Y:S01]  /*08e0*/  S2UR UR5, SR_CgaCtaId ;  /* 0x00000000000579c3 */ /* 0x002e620000008800 */
[----:B------:R-:W-:Y:S01]  /*08f0*/  UMOV UR9, 0x100 ;  /* 0x0000010000097882 */ /* 0x000fe20000000000 */
[----:B------:R-:W-:Y:S01]  /*0900*/  UMOV UR7, 0x400 ;  /* 0x0000040000077882 */ /* 0x000fe20000000000 */
[----:B------:R-:W-:Y:S01]  /*0910*/  USEL UR9, UR9, 0xe0, UP2 ;  /* 0x000000e009097887 */ /* 0x000fe20009000000 */
[----:B------:R-:W-:Y:S01]  /*0920*/  UMOV UR4, 0x1 ;  /* 0x0000000100047882 */ /* 0x000fe20000000000 */
[----:B------:R-:W-:Y:S01]  /*0930*/  ELECT P0, URZ, PT ;  /* 0x0000000000ff782f */ /* 0x000fe20003800000 */
[----:B------:R-:W-:-:S04]  /*0940*/  UIADD3 UR10, UPT, UPT, -UR4, 0x100000, URZ ;  /* 0x00100000040a7890 */ /* 0x000fc8000fffe1ff */
[----:B------:R-:W-:Y:S02]  /*0950*/  USHF.L.U32 UR11, UR10, 0xb, URZ ;  /* 0x0000000b0a0b7899 */ /* 0x000fe400080006ff */
[----:B------:R-:W-:Y:S02]  /*0960*/  USHF.L.U32 UR10, UR10, 0x1, URZ ;  /* 0x000000010a0a7899 */ /* 0x000fe400080006ff */
[----:B------:R-:W-:-:S04]  /*0970*/  UIADD3 UR12, UPT, UPT, -UR9, 0x100000, URZ ;  /* 0x00100000090c7890 */ /* 0x000fc8000fffe1ff */
[----:B------:R-:W-:Y:S02]  /*0980*/  USHF.L.U32 UR13, UR12, 0xb, URZ ;  /* 0x0000000b0c0d7899 */ /* 0x000fe400080006ff */
[----:B------:R-:W-:Y:S02]  /*0990*/  USHF.L.U32 UR12, UR12, 0x1, URZ ;  /* 0x000000010c0c7899 */ /* 0x000fe400080006ff */
[----:B-1----:R-:W-:Y:S01]  /*09a0*/  ULEA UR5, UR5, UR7, 0x18 ;  /* 0x0000000705057291 */ /* 0x002fe2000f8ec0ff */
[----:B------:R-:W1:Y:S11]  /*09b0*/  FENCE.VIEW.ASYNC.S ;  /* 0x00000000000073c6 */ /* 0x000e760000000000 */
[----:B-1----:R2:W1:Y:S01]  /*09c0*/  SYNCS.EXCH.64 URZ, [UR5+0x70], UR10 ;  /* 0x0000700a05ff75b2 */ /* 0x0024620008000100 */
[----:B------:R2:W1:Y:S01]  /*09d0*/  SYNCS.EXCH.64 URZ, [UR5+0x80], UR12 ;  /* 0x0000800c05ff75b2 */ /* 0x0004620008000100 */
[----:B------:R2:W1:Y:S01]  /*09e0*/  SYNCS.EXCH.64 URZ, [UR5+0x78], UR10 ;  /* 0x0000780a05ff75b2 */ /* 0x0004620008000100 */
[----:B------:R2:W1:Y:S02]  /*09f0*/  SYNCS.EXCH.64 URZ, [UR5+0x88], UR12 ;  /* 0x0000880c05ff75b2 */ /* 0x0004640008000100 */
[----:B--2---:R-:W-:Y:S01]  /*0a00*/  NOP ;  /* 0x0000000000007918 */ /* 0x004fe20000000000 */
.L_x_12:
        /* <DEDUP_REMOVED lines=26> */
.L_x_13:
        /* <DEDUP_REMOVED lines=18> */
.L_x_14:
[----:B-1----:R-:W1:Y:S01]  /*0cd0*/  S2UR UR5, SR_CTAID.X ;  /* 0x00000000000579c3 */ /* 0x002e620000002500 */
[----:B------:R-:W-:-:S05]  /*0ce0*/  CS2R.32 R95, SR_CgaSize ;  /* 0x00000000005f7805 */ /* 0x000fca0000008a00 */
[----:B------:R-:W-:-:S05]  /*0cf0*/  IMAD R95, R95, -0xa0, RZ ;  /* 0xffffff605f5f7824 */ /* 0x000fca00078e02ff */
[----:B------:R-:W-:-:S14]  /*0d00*/  R2UR UR9, R95 ;  /* 0x000000005f0972ca */ /* 0x000fdc00000e0000 */
[----:B------:R-:W2:Y:S01]  /*0d10*/  LDCU UR9, c[0x0][UR9+0x2b0] ;  /* 0x00005600090977ac */ /* 0x000ea20008000800 */
[----:B------:R-:W-:Y:S01]  /*0d20*/  NOP ;  /* 0x0000000000007918 */ /* 0x000fe20000000000 */
[----:B------:R-:W-:-:S05]  /*0d30*/  CS2R.32 R95, SR_CgaSize ;  /* 0x00000000005f7805 */ /* 0x000fca0000008a00 */
[----:B------:R-:W-:-:S05]  /*0d40*/  IMAD R95, R95, -0xa0, RZ ;  /* 0xffffff605f5f7824 */ /* 0x000fca00078e02ff */
[----:B------:R-:W-:-:S14]  /*0d50*/  R2UR UR7, R95 ;  /* 0x000000005f0772ca */ /* 0x000fdc00000e0000 */
[----:B------:R-:W3:Y:S01]  /*0d60*/  LDCU UR7, c[0x0][UR7+0x2b4] ;  /* 0x00005680070777ac */ /* 0x000ee20008000800 */
[----:B------:R-:W4:Y:S08]  /*0d70*/  S2UR UR4, SR_CTAID.Y ;  /* 0x00000000000479c3 */ /* 0x000f300000002600 */
[----:B------:R-:W3:Y:S01]  /*0d80*/  LDC R10, c[0x0][0xb24] ;  /* 0x0002c900ff0a7b82 */ /* 0x000ee20000000800 */
[----:B-1----:R-:W-:-:S02]  /*0d90*/  I2FP.F32.U32 R95, UR5 ;  /* 0x00000005005f7c45 */ /* 0x002fc40008201000 */
[----:B------:R-:W-:-:S05]  /*0da0*/  CS2R.32 R3, SR_CgaSize ;  /* 0x0000000000037805 */ /* 0x000fca0000008a00 */
[----:B------:R-:W-:-:S06]  /*0db0*/  IMAD R3, R3, -0xa0, RZ ;  /* 0xffffff6003037824 */ /* 0x000fcc00078e02ff */
[----:B------:R-:W1:Y:S01]  /*0dc0*/  LDC R3, c[0x0][R3+0x2a0] ;  /* 0x0000a80003037b82 */ /* 0x000e620000000800 */
[----:B------:R-:W-:Y:S01]  /*0dd0*/  MOV R15, UR5 ;  /* 0x00000005000f7c02 */ /* 0x000fe20008000f00 */
[----:B--2---:R-:W-:Y:S01]  /*0de0*/  FMUL R95, R95, UR9 ;  /* 0x000000095f5f7c20 */ /* 0x004fe20008400000 */
[----:B----4-:R-:W-:Y:S02]  /*0df0*/  I2FP.F32.U32 R94, UR4 ;  /* 0x00000004005e7c45 */ /* 0x010fe40008201000 */
[----:B------:R-:W-:-:S05]  /*0e00*/  CS2R.32 R2, SR_CgaSize ;  /* 0x0000000000027805 */ /* 0x000fca0000008a00 */
[----:B------:R-:W-:-:S06]  /*0e10*/  IMAD R2, R2, -0xa0, RZ ;  /* 0xffffff6002027824 */ /* 0x000fcc00078e02ff */
[----:B------:R-:W2:Y:S01]  /*0e20*/  LDC R2, c[0x0][R2+0x2a4] ;  /* 0x0000a90002027b82 */ /* 0x000ea20000000800 */
[----:B------:R-:W-:Y:S01]  /*0e30*/  MOV R14, UR4 ;  /* 0x00000004000e7c02 */ /* 0x000fe20008000f00 */
[----:B------:R-:W4:Y:S01]  /*0e40*/  F2I.U32.TRUNC.NTZ R95, R95 ;  /* 0x0000005f005f7305 */ /* 0x000f22000020f000 */
[----:B---3--:R-:W-:-:S05]  /*0e50*/  FMUL R94, R94, UR7 ;  /* 0x000000075e5e7c20 */ /* 0x008fca0008400000 */
[----:B------:R-:W-:Y:S01]  /*0e60*/  BAR.SYNC.DEFER_BLOCKING 0x0 ;  /* 0x0000000000007b1d */ /* 0x000fe20000010000 */
[----:B------:R-:W-:-:S05]  /*0e70*/  ISETP.GE.AND P0, PT, R10, 0x1, PT ;  /* 0x000000010a00780c */ /* 0x000fca0003f06270 */
[----:B------:R-:W3:Y:S02]  /*0e80*/  F2I.U32.TRUNC.NTZ R94, R94 ;  /* 0x0000005e005e7305 */ /* 0x000ee4000020f000 */
[----:B------:R-:W2:Y:S01]  /*0e90*/  S2UR UR36, SR_CTAID.Z ;  /* 0x00000000002479c3 */ /* 0x000ea20000002700 */
[----:B----4-:R-:W-:-:S05]  /*0ea0*/  IADD3 R95, PT, PT, -R95, RZ, RZ ;  /* 0x000000ff5f5f7210 */ /* 0x010fca0007ffe1ff */
[----:B-1----:R-:W-:Y:S01]  /*0eb0*/  IMAD R95, R3, R95, UR5 ;  /* 0x00000005035f7e24 */ /* 0x002fe2000f8e025f */
[----:B---3--:R-:W-:-:S05]  /*0ec0*/  IADD3 R94, PT, PT, -R94, RZ, RZ ;  /* 0x000000ff5e5e7210 */ /* 0x008fca0007ffe1ff */
[----:B--2---:R-:W-:Y:S01]  /*0ed0*/  IMAD R94, R2, R94, UR4 ;  /* 0x00000004025e7e24 */ /* 0x004fe2000f8e025e */
[----:B------:R-:W-:Y:S06]  /*0ee0*/  @!P0 BRA `(.L_x_15) ;  /* 0x0000000000b88947 */ /* 0x000fec0003800000 */
[----:B------:R-:W1:Y:S01]  /*0ef0*/  LDC.64 R4, c[0x0][0xb18] ;  /* 0x0002c600ff047b82 */ /* 0x000e620000000a00 */
[----:B------:R-:W-:-:S07]  /*0f00*/  ISETP.NE.AND P0, PT, R10, 0x1, PT ;  /* 0x000000010a00780c */ /* 0x000fce0003f05270 */
[----:B------:R-:W2:Y:S08]  /*0f10*/  LDC R9, c[0x0][0xb0c] ;  /* 0x0002c300ff097b82 */ /* 0x000eb00000000800 */
[----:B------:R-:W3:Y:S08]  /*0f20*/  LDC R12, c[0x0][0x370] ;  /* 0x0000dc00ff0c7b82 */ /* 0x000ef00000000800 */
[----:B------:R-:W4:Y:S01]  /*0f30*/  LDC R11, c[0x0][0x374] ;  /* 0x0000dd00ff0b7b82 */ /* 0x000f220000000800 */
[----:B-1----:R-:W-:-:S07]  /*0f40*/  ISETP.NE.AND P1, PT, R4, 0x1, PT ;  /* 0x000000010400780c */ /* 0x002fce0003f25270 */
[----:B------:R-:W3:Y:S01]  /*0f50*/  LDC.64 R6, c[0x0][0xb10] ;  /* 0x0002c400ff067b82 */ /* 0x000ee20000000a00 */
[----:B--2---:R-:W-:-:S07]  /*0f60*/  ISETP.NE.AND P2, PT, R9, 0x1, PT ;  /* 0x000000010900780c */ /* 0x004fce0003f45270 */
[----:B------:R-:W1:Y:S08]  /*0f70*/  LDC R8, c[0x0][0xb20] ;  /* 0x0002c800ff087b82 */ /* 0x000e700000000800 */
[----:B------:R-:W2:Y:S01]  /*0f80*/  LDC.64 R2, c[0x0][0xb28] ;  /* 0x0002ca00ff027b82 */ /* 0x000ea20000000a00 */
[----:B----4-:R-:W-:-:S04]  /*0f90*/  IMAD.HI.U32 R13, R11, R5, RZ ;  /* 0x000000050b0d7227 */ /* 0x010fc800078e00ff */
[----:B------:R-:W-:-:S04]  /*0fa0*/  IMAD.HI.U32 R5, R14, R5, RZ ;  /* 0x000000050e057227 */ /* 0x000fc800078e00ff */
[----:B---3--:R-:W-:-:S05]  /*0fb0*/  IMAD.HI.U32 R16, R12, R6, RZ ;  /* 0x000000060c107227 */ /* 0x008fca00078e00ff */
[-C--:B------:R-:W-:Y:S01]  /*0fc0*/  @P2 SHF.R.U32.HI R12, RZ, R7.reuse, R16 ;  /* 0x00000007ff0c2219 */ /* 0x080fe20000011610 */
[----:B------:R-:W-:Y:S01]  /*0fd0*/  IMAD.HI.U32 R16, R15, R6, RZ ;  /* 0x000000060f107227 */ /* 0x000fe200078e00ff */
[-C--:B-1----:R-:W-:Y:S02]  /*0fe0*/  @P1 SHF.R.U32.HI R11, RZ, R8.reuse, R13 ;  /* 0x00000008ff0b1219 */ /* 0x082fe4000001160d */
[----:B------:R-:W-:Y:S02]  /*0ff0*/  SHF.R.U32.HI R5, RZ, R8, R5 ;  /* 0x00000008ff057219 */ /* 0x000fe40000011605 */
[----:B------:R-:W-:Y:S02]  /*1000*/  SHF.R.U32.HI R16, RZ, R7, R16 ;  /* 0x00000007ff107219 */ /* 0x000fe40000011610 */
[----:B------:R-:W-:Y:S01]  /*1010*/  SEL R5, R14, R5, !P1 ;  /* 0x000000050e057207 */ /* 0x000fe20004800000 */
[----:B--2---:R-:W-:Y:S01]  /*1020*/  IMAD.HI.U32 R13, R11, R2, RZ ;  /* 0x000000020b0d7227 */ /* 0x004fe200078e00ff */
[----:B------:R-:W-:-:S03]  /*1030*/  SEL R16, R15, R16, !P2 ;  /* 0x000000100f107207 */ /* 0x000fc60005000000 */
[----:B------:R-:W-:Y:S01]  /*1040*/  IMAD.HI.U32 R6, R12, R2, RZ ;  /* 0x000000020c067227 */ /* 0x000fe200078e00ff */
[----:B------:R-:W-:-:S04]  /*1050*/  @P0 SHF.R.U32.HI R11, RZ, R3, R13 ;  /* 0x00000003ff0b0219 */ /* 0x000fc8000001160d */
[----:B------:R-:W-:Y:S01]  /*1060*/  @P0 SHF.R.U32.HI R12, RZ, R3, R6 ;  /* 0x00000003ff0c0219 */ /* 0x000fe20000011606 */
[----:B------:R-:W-:-:S04]  /*1070*/  IMAD R11, R11, R10, RZ ;  /* 0x0000000a0b0b7224 */ /* 0x000fc800078e02ff */
[----:B------:R-:W-:Y:S01]  /*1080*/  IMAD R6, R12, R10, RZ ;  /* 0x0000000a0c067224 */ /* 0x000fe200078e02ff */
[----:B------:R-:W-:-:S04]  /*1090*/  ISETP.GE.AND P1, PT, R5, R11, PT ;  /* 0x0000000b0500720c */ /* 0x000fc80003f26270 */
[----:B------:R-:W-:Y:S01]  /*10a0*/  ISETP.GE.OR P1, PT, R16, R6, P1 ;  /* 0x000000061000720c */ /* 0x000fe20000f26670 */
[----:B------:R-:W-:-:S05]  /*10b0*/  IMAD.HI.U32 R6, R5, R2, RZ ;  /* 0x0000000205067227 */ /* 0x000fca00078e00ff */
[----:B------:R-:W-:-:S04]  /*10c0*/  SHF.R.U32.HI R6, RZ, R3, R6 ;  /* 0x00000003ff067219 */ /* 0x000fc80000011606 */
[----:B------:R-:W-:-:S03]  /*10d0*/  SEL R6, R5, R6, !P0 ;  /* 0x0000000605067207 */ /* 0x000fc60004000000 */
[----:B------:R-:W-:Y:S01]  /*10e0*/  @!P1 IMAD.HI.U32 R7, R16, R2, RZ ;  /* 0x0000000210079227 */ /* 0x000fe200078e00ff */
[----:B------:R-:W-:-:S04]  /*10f0*/  IADD3 R2, PT, PT, -R6, RZ, RZ ;  /* 0x000000ff06027210 */ /* 0x000fc80007ffe1ff */
[----:B------:R-:W-:Y:S01]  /*1100*/  @!P1 SHF.R.U32.HI R3, RZ, R3, R7 ;  /* 0x00000003ff039219 */ /* 0x000fe20000011607 */
[----:B------:R-:W-:Y:S01]  /*1110*/  IMAD R2, R10, R2, R5 ;  /* 0x000000020a027224 */ /* 0x000fe200078e0205 */
[----:B------:R-:W-:Y:S02]  /*1120*/  IADD3 R7, PT, PT, -R5, RZ, RZ ;  /* 0x000000ff05077210 */ /* 0x000fe40007ffe1ff */
[----:B------:R-:W-:-:S03]  /*1130*/  @!P1 SEL R3, R16, R3, !P0 ;  /* 0x0000000310039207 */ /* 0x000fc60004000000 */
[----:B------:R-:W-:Y:S02]  /*1140*/  IMAD R7, R4, R7, R14 ;  /* 0x0000000704077224 */ /* 0x000fe400078e020e */
[--C-:B------:R-:W-:Y:S02]  /*1150*/  @!P1 IMAD.IADD R6, R6, 0x1, -R3.reuse ;  /* 0x0000000106069824 */ /* 0x100fe400078e0a03 */
[----:B------:R-:W-:Y:S01]  /*1160*/  @!P1 IMAD R3, R2, R12, R3 ;  /* 0x0000000c02039224 */ /* 0x000fe200078e0203 */
[----:B------:R-:W-:Y:S01]  /*1170*/  IADD3 R2, PT, PT, -R16, RZ, RZ ;  /* 0x000000ff10027210 */ /* 0x000fe20007ffe1ff */
[----:B------:R-:W-:Y:S02]  /*1180*/  @!P1 IMAD R5, R6, R10, R16 ;  /* 0x0000000a06059224 */ /* 0x000fe400078e0210 */
[----:B------:R-:W-:Y:S02]  /*1190*/  @!P1 IMAD.MOV.U32 R16, RZ, RZ, R3 ;  /* 0x000000ffff109224 */ /* 0x000fe400078e0003 */
[----:B------:R-:W-:-:S02]  /*11a0*/  IMAD R2, R9, R2, R15 ;  /* 0x0000000209027224 */ /* 0x000fc400078e020f */
[----:B------:R-:W-:Y:S02]  /*11b0*/  IMAD R14, R5, R4, R7 ;  /* 0x00000004050e7224 */ /* 0x000fe400078e0207 */
[----:B------:R-:W-:Y:S02]  /*11c0*/  IMAD R15, R16, R9, R2 ;  /* 0x00000009100f7224 */ /* 0x000fe400078e0202 */
.L_x_15:
[----:B------:R-:W1:Y:S01]  /*11d0*/  LDCU UR4, c[0x0][0xb30] ;  /* 0x00016600ff0477ac */ /* 0x000e620008000800 */
[----:B------:R-:W2:Y:S08]  /*11e0*/  S2UR UR37, SR_CgaCtaId ;  /* 0x00000000002579c3 */ /* 0x000eb00000008800 */
[----:B------:R-:W3:Y:S01]  /*11f0*/  LDC R40, c[0x0][0xb24] ;  /* 0x0002c900ff287b82 */ /* 0x000ee20000000800 */
[----:B-1----:R-:W-:-:S09]  /*1200*/  UISETP.NE.AND UP1, UPT, UR4, 0x1, UPT ;  /* 0x000000010400788c */ /* 0x002fd2000bf25270 */
[----:B--2---:R-:W-:Y:S05]  /*1210*/  BRA.U UP1, `(.L_x_16) ;  /* 0x0000000101407547 */ /* 0x004fea000b800000 */
[----:B------:R-:W1:Y:S08]  /*1220*/  LDC.64 R4, c[0x0][0xb10] ;  /* 0x0002c400ff047b82 */ /* 0x000e700000000a00 */
[----:B------:R-:W2:Y:S08]  /*1230*/  LDC.64 R2, c[0x0][0xb18] ;  /* 0x0002c600ff027b82 */ /* 0x000eb00000000a00 */
[----:B------:R-:W4:Y:S08]  /*1240*/  LDC R6, c[0x0][0xb20] ;  /* 0x0002c800ff067b82 */ /* 0x000f300000000800 */
[----:B------:R-:W3:Y:S01]  /*1250*/  LDC R7, c[0x0][0xb0c] ;  /* 0x0002c300ff077b82 */ /* 0x000ee20000000800 */
[----:B-1----:R-:W-:-:S05]  /*1260*/  IMAD.HI.U32 R4, R15, R4, RZ ;  /* 0x000000040f047227 */ /* 0x002fca00078e00ff */
[----:B------:R-:W-:Y:S01]  /*1270*/  SHF.R.U32.HI R4, RZ, R5, R4 ;  /* 0x00000005ff047219 */ /* 0x000fe20000011604 */
[----:B--2---:R-:W-:Y:S01]  /*1280*/  IMAD.HI.U32 R3, R14, R3, RZ ;  /* 0x000000030e037227 */ /* 0x004fe200078e00ff */
[----:B------:R-:W-:-:S04]  /*1290*/  ISETP.NE.AND P0, PT, R2, 0x1, PT ;  /* 0x000000010200780c */ /* 0x000fc80003f05270 */
[----:B----4-:R-:W-:-:S04]  /*12a0*/  SHF.R.U32.HI R3, RZ, R6, R3 ;  /* 0x00000006ff037219 */ /* 0x010fc80000011603 */
[----:B------:R-:W-:Y:S02]  /*12b0*/  SEL R3, R14, R3, !P0 ;  /* 0x000000030e037207 */ /* 0x000fe40004000000 */
[----:B---3--:R-:W-:-:S04]  /*12c0*/  ISETP.NE.AND P1, PT, R7, 0x1, PT ;  /* 0x000000010700780c */ /* 0x008fc80003f25270 */
[----:B------:R-:W-:-:S05]  /*12d0*/  SEL R4, R15, R4, !P1 ;  /* 0x000000040f047207 */ /* 0x000fca0004800000 */
[----:B------:R-:W-:Y:S02]  /*12e0*/  IMAD.IADD R5, R3, 0x1, -R4 ;  /* 0x0000000103057824 */ /* 0x000fe400078e0a04 */
[----:B------:R-:W-:Y:S02]  /*12f0*/  IMAD.IADD R3, R4, 0x1, -R3 ;  /* 0x0000000104037824 */ /* 0x000fe400078e0a03 */
[----:B------:R-:W-:Y:S02]  /*1300*/  IMAD R15, R5, R7, R15 ;  /* 0x00000007050f7224 */ /* 0x000fe400078e020f */
[----:B------:R-:W-:-:S07]  /*1310*/  IMAD R14, R3, R2, R14 ;  /* 0x00000002030e7224 */ /* 0x000fce00078e020e */
.L_x_16:
[----:B------:R-:W-:Y:S01]  /*1320*/  BAR.SYNC.DEFER_BLOCKING 0x0 ;  /* 0x0000000000007b1d */ /* 0x000fe20000010000 */
[----:B------:R-:W-:Y:S01]  /*1330*/  UISETP.NE.AND UP1, UPT, UR8, 0x2, UPT ;  /* 0x000000020800788c */ /* 0x000fe2000bf25270 */
[----:B------:R-:W-:Y:S02]  /*1340*/  ISETP.NE.OR P5, PT, R0, 0x2, !P5 ;  /* 0x000000020000780c */ /* 0x000fe40006fa5670 */
[----:B------:R-:W-:-:S06]  /*1350*/  LOP3.LUT R2, R108, 0x1f, RZ, 0xc0, !PT ;  /* 0x0000001f6c027812 */ /* 0x000fcc00078ec0ff */
[----:B------:R-:W-:Y:S05]  /*1360*/  BRA.U UP1, `(.L_x_17) ;  /* 0x0000001101147547 */ /* 0x000fea000b800000 */
[----:B------:R-:W1:Y:S01]  /*1370*/  LDCU UR13, c[0x0][0x38c] ;  /* 0x00007180ff0d77ac */ /* 0x000e620008000800 */
[----:B------:R-:W2:Y:S01]  /*1380*/  LDC R8, c[0x0][0x370] ;  /* 0x0000dc00ff087b82 */ /* 0x000ea20000000800 */
[----:B------:R-:W-:Y:S01]  /*1390*/  PLOP3.LUT P1, PT, PT, PT, UP2, 0x80, 0x8 ;  /* 0x000000000008781c */ /* 0x000fe20003f2f028 */
[----:B------:R-:W-:Y:S01]  /*13a0*/  IMAD.MOV.U32 R17, RZ, RZ, 0x1 ;  /* 0x00000001ff117424 */ /* 0x000fe200078e00ff */
[----:B------:R-:W-:Y:S01]  /*13b0*/  ISETP.EQ.OR P4, PT, R2, RZ, P5 ;  /* 0x000000ff0200720c */ /* 0x000fe20002f82670 */
[----:B------:R-:W-:Y:S01]  /*13c0*/  IMAD.MOV.U32 R16, RZ, RZ, RZ ;  /* 0x000000ffff107224 */ /* 0x000fe200078e00ff */
[----:B------:R-:W-:Y:S02]  /*13d0*/  PLOP3.LUT P1, PT, P1, PT, PT, 0x8, 0x80 ;  /* 0x000000000080781c */ /* 0x000fe40000f2e170 */
[----:B------:R-:W-:Y:S01]  /*13e0*/  CS2R R12, SRZ ;  /* 0x00000000000c7805 */ /* 0x000fe2000001ff00 */
[----:B------:R-:W-:Y:S01]  /*13f0*/  IMAD.MOV.U32 R11, RZ, RZ, 0x1 ;  /* 0x00000001ff0b7424 */ /* 0x000fe200078e00ff */
[----:B------:R-:W4:Y:S01]  /*1400*/  LDC R0, c[0x0][0x374] ;  /* 0x0000dd00ff007b82 */ /* 0x000f220000000800 */
[----:B------:R-:W2:Y:S01]  /*1410*/  LDCU.64 UR22, c[0x0][0x348] ;  /* 0x00006900ff1677ac */ /* 0x000ea20008000a00 */
[----:B------:R-:W-:Y:S01]  /*1420*/  UMOV UR6, URZ ;  /* 0x000000ff00067c82 */ /* 0x000fe20008000000 */
[----:B-1----:R-:W-:-:S04]  /*1430*/  UIADD3 UR5, UPT, UPT, UR13, 0x7f, URZ ;  /* 0x0000007f0d057890 */ /* 0x002fc8000fffe0ff */
[----:B------:R-:W-:-:S04]  /*1440*/  USHF.R.S32.HI UR4, URZ, 0x1f, UR5 ;  /* 0x0000001fff047899 */ /* 0x000fc80008011405 */
[----:B------:R-:W-:-:S04]  /*1450*/  ULEA.HI UR4, UR4, UR5, URZ, 0x7 ;  /* 0x0000000504047291 */ /* 0x000fc8000f8f38ff */
[----:B------:R-:W-:Y:S02]  /*1460*/  USHF.R.S32.HI UR15, URZ, 0x7, UR4 ;  /* 0x00000007ff0f7899 */ /* 0x000fe40008011404 */
[----:B------:R-:W-:Y:S02]  /*1470*/  UIADD3 UR4, UPT, UPT, UR13, -0x1, URZ ;  /* 0xffffffff0d047890 */ /* 0x000fe4000fffe0ff */
[----:B------:R-:W-:Y:S02]  /*1480*/  UISETP.LT.U32.AND UP0, UPT, UR15, 0x2, UPT ;  /* 0x000000020f00788c */ /* 0x000fe4000bf01070 */
[----:B------:R-:W-:Y:S02]  /*1490*/  UISETP.GE.U32.AND UP1, UPT, UR4, -0xff, UPT ;  /* 0xffffff010400788c */ /* 0x000fe4000bf26070 */
[----:B------:R-:W-:Y:S02]  /*14a0*/  USEL UR14, UR15, 0x2, UP0 ;  /* 0x000000020f0e7887 */ /* 0x000fe40008000000 */
[----:B------:R-:W-:-:S02]  /*14b0*/  UIADD3 UR13, UPT, UPT, UR13, 0xfe, URZ ;  /* 0x000000fe0d0d7890 */ /* 0x000fc4000fffe0ff */
[----:B------:R-:W-:Y:S02]  /*14c0*/  UIADD3 UR5, UPT, UPT, UR14, -0x1, URZ ;  /* 0xffffffff0e057890 */ /* 0x000fe4000fffe0ff */
[----:B------:R-:W-:-:S03]  /*14d0*/  UIADD3 UR7, UPT, UPT, UR15, -UR14, URZ ;  /* 0x8000000e0f077290 */ /* 0x000fc6000fffe0ff */
[----:B------:R-:W-:-:S04]  /*14e0*/  @UP1 UIADD3 UR5, UPT, UPT, UR14, URZ, URZ ;  /* 0x000000ff0e051290 */ /* 0x000fc8000fffe0ff */
[----:B--2---:R-:W-:-:S12]  /*14f0*/  UIADD3 UR5, UPT, UPT, UR5, 0x1, URZ ;  /* 0x0000000105057890 */ /* 0x004fd8000fffe0ff */
.L_x_35:
[----:B------:R-:W-:Y:S01]  /*1500*/  UISETP.NE.AND UP0, UPT, UR37, URZ, UPT ;  /* 0x000000ff2500728c */ /* 0x000fe2000bf05270 */
[----:B------:R-:W1:Y:S08]  /*1510*/  S2UR UR37, SR_CgaCtaId ;  /* 0x00000000002579c3 */ /* 0x000e700000008800 */
[----:B------:R-:W-:Y:S05]  /*1520*/  BRA.U UP0, `(.L_x_18) ;  /* 0x0000000100347547 */ /* 0x000fea000b800000 */
[----:B------:R-:W2:Y:S01]  /*1530*/  S2R R2, SR_CgaCtaId ;  /* 0x0000000000027919 */ /* 0x000ea20000008800 */
[----:B------:R-:W-:-:S04]  /*1540*/  MOV R3, 0x400 ;  /* 0x0000040000037802 */ /* 0x000fc80000000f00 */
[----:B--2---:R-:W-:Y:S02]  /*1550*/  LEA R2, R2, R3, 0x18 ;  /* 0x0000000302027211 */ /* 0x004fe400078ec0ff */
[----:B------:R-:W-:-:S03]  /*1560*/  SHF.L.U32 R3, R11, 0x1f, RZ ;  /* 0x0000001f0b037819 */ /* 0x000fc600000006ff */
[----:B------:R-:W-:-:S04]  /*1570*/  IMAD R2, R12, 0x8, R2 ;  /* 0x000000080c027824 */ /* 0x000fc800078e0202 */
[----:B------:R-:W2:Y:S02]  /*1580*/  SYNCS.PHASECHK.TRANS64.TRYWAIT P0, [R2+URZ+0xe0], R3 ;  /* 0x0000e003020075a7 */ /* 0x000ea400080011ff */
[----:B--2---:R-:W-:Y:S05]  /*1590*/  @!P0 BRA `(.L_x_19) ;  /* 0x00000078003c8947 */ /* 0x004fea0003800000 */
.L_x_123:
[----:B------:R-:W-:Y:S01]  /*15a0*/  VIADD R12, R12, 0x1 ;  /* 0x000000010c0c7836 */ /* 0x000fe20000000000 */
[----:B------:R2:W-:Y:S04]  /*15b0*/  SYNCS.ARRIVE.TRANS64.A1T0 RZ, [R2+URZ+0xd0], RZ ;  /* 0x0000d0ff02ff79a7 */ /* 0x0005e800081000ff */
[----:B------:R-:W-:-:S04]  /*15c0*/  ISETP.NE.AND P0, PT, R12, 0x2, PT ;  /* 0x000000020c00780c */ /* 0x000fc80003f05270 */
[----:B------:R-:W-:Y:S02]  /*15d0*/  SEL R12, R12, RZ, P0 ;  /* 0x000000ff0c0c7207 */ /* 0x000fe40000000000 */
[----:B--2---:R-:W-:-:S04]  /*15e0*/  SEL R2, RZ, 0x1, P0 ;  /* 0x00000001ff027807 */ /* 0x004fc80000000000 */
[----:B------:R-:W-:-:S07]  /*15f0*/  LOP3.LUT R11, R11, R2, RZ, 0x3c, !PT ;  /* 0x000000020b0b7212 */ /* 0x000fce00078e3cff */
.L_x_18:
[----:B------:R-:W-:Y:S01]  /*1600*/  UMOV UR4, 0x400 ;  /* 0x0000040000047882 */ /* 0x000fe20000000000 */
[----:B------:R-:W-:Y:S01]  /*1610*/  SHF.L.U32 R2, R17, 0x1f, RZ ;  /* 0x0000001f11027819 */ /* 0x000fe200000006ff */
[----:B-1----:R-:W-:Y:S01]  /*1620*/  ULEA UR4, UR37, UR4, 0x18 ;  /* 0x0000000425047291 */ /* 0x002fe2000f8ec0ff */
[----:B------:R-:W-:Y:S01]  /*1630*/  R2UR UR35, R15 ;  /* 0x000000000f2372ca */ /* 0x000fe200000e0000 */
[----:B------:R-:W-:Y:S01]  /*1640*/  UISETP.GE.U32.AND UP0, UPT, UR13, 0xff, UPT ;  /* 0x000000ff0d00788c */ /* 0x000fe2000bf06070 */
[----:B------:R-:W-:Y:S01]  /*1650*/  R2UR UR11, R14 ;  /* 0x000000000e0b72ca */ /* 0x000fe200000e0000 */
[----:B------:R-:W-:Y:S01]  /*1660*/  ULEA UR8, UR6, UR4, 0x3 ;  /* 0x0000000406087291 */ /* 0x000fe2000f8e18ff */
[----:B------:R-:W-:-:S08]  /*1670*/  UMOV UR24, URZ ;  /* 0x000000ff00187c82 */ /* 0x000fd00008000000 */
[----:B------:R1:W2:Y:S01]  /*1680*/  SYNCS.PHASECHK.TRANS64.TRYWAIT P0, [UR8+0x10], R2 ;  /* 0x00001002ff0075a7 */ /* 0x0002a20008001108 */
[----:B------:R-:W-:Y:S02]  /*1690*/  USHF.L.U32 UR35, UR35, 0x6, URZ ;  /* 0x0000000623237899 */ /* 0x000fe400080006ff */
[----:B------:R-:W-:Y:S01]  /*16a0*/  USHF.L.U32 UR11, UR11, 0x8, URZ ;  /* 0x000000080b0b7899 */ /* 0x000fe200080006ff */
[----:B------:R-:W-:Y:S11]  /*16b0*/  BRA.U !UP0, `(.L_x_20) ;  /* 0x0000000108a87547 */ /* 0x000ff6000b800000 */
[----:B------:R-:W-:Y:S01]  /*16c0*/  UMOV UR16, URZ ;  /* 0x000000ff00107c82 */ /* 0x000fe20008000000 */
[----:B------:R-:W-:-:S05]  /*16d0*/  UMOV UR17, UR6 ;  /* 0x0000000600117c82 */ /* 0x000fca0008000000 */
.L_x_25:
[----:B-1----:R-:W-:Y:S01]  /*16e0*/  ULEA UR33, UR17, UR4, 0x3 ;  /* 0x0000000411217291 */ /* 0x002fe2000f8e18ff */
[----:B--2---:R-:W-:Y:S01]  /*16f0*/  @!P5 MOV R3, 0xa000 ;  /* 0x0000a0000003d802 */ /* 0x004fe20000000f00 */
[----:B--2---:R-:W-:Y:S10]  /*1700*/  @P0 BRA `(.L_x_21) ;  /* 0x00000000000c0947 */ /* 0x004ff40003800000 */
[----:B------:R-:W-:-:S04]  /*1710*/  SHF.L.U32 R4, R17, 0x1f, RZ ;  /* 0x0000001f11047819 */ /* 0x000fc800000006ff */
[----:B------:R-:W2:Y:S02]  /*1720*/  SYNCS.PHASECHK.TRANS64.TRYWAIT P0, [UR33+0x10], R4 ;  /* 0x00001004ff0075a7 */ /* 0x000ea40008001121 */
[----:B--2---:R-:W-:Y:S05]  /*1730*/  @!P0 BRA `(.L_x_22) ;  /* 0x0000007400e88947 */ /* 0x004fea0003800000 */
.L_x_21:
[----:B------:R2:W-:Y:S01]  /*1740*/  @!P5 SYNCS.ARRIVE.TRANS64 RZ, [UR33], R3 ;  /* 0x00000003ffffd9a7 */ /* 0x0005e20008000021 */
[----:B------:R-:W-:Y:S04]  /*1750*/  BSSY.RECONVERGENT B0, `(.L_x_23) ;  /* 0x0000003000007945 */ /* 0x000fe80003800200 */
[----:B------:R-:W-:Y:S05]  /*1760*/  @P4 BRA `(.L_x_24) ;  /* 0x0000000000044947 */ /* 0x000fea0003800000 */
[----:B------:R-:W-:Y:S05]  /*1770*/  BPT.TRAP 0x1 ;  /* 0x000000040000795c */ /* 0x000fea0000300000 */
.L_x_24:
[----:B------:R-:W-:Y:S05]  /*1780*/  BSYNC.RECONVERGENT B0 ;  /* 0x0000000000007941 */ /* 0x000fea0003800200 */
.L_x_23:
[----:B------:R-:W-:Y:S02]  /*1790*/  UIADD3 UR6, UPT, UPT, UR17, 0x1, URZ ;  /* 0x0000000111067890 */ /* 0x000fe4000fffe0ff */
[----:B------:R-:W-:Y:S02]  /*17a0*/  ULEA UR32, UR17, UR4, 0xd ;  /* 0x0000000411207291 */ /* 0x000fe4000f8e68ff */
[----:B------:R-:W-:Y:S02]  /*17b0*/  UISETP.NE.AND UP0, UPT, UR6, 0x2, UPT ;  /* 0x000000020600788c */ /* 0x000fe4000bf05270 */
[----:B------:R-:W-:Y:S02]  /*17c0*/  UIADD3 UR26, UP1, UPT, UR22, 0x80, URZ ;  /* 0x00000080161a7890 */ /* 0x000fe4000ff3e0ff */
[----:B------:R-:W-:Y:S02]  /*17d0*/  USEL UR9, URZ, 0x1, UP0 ;  /* 0x00000001ff097887 */ /* 0x000fe40008000000 */
[----:B------:R-:W-:-:S02]  /*17e0*/  USEL UR6, UR6, URZ, UP0 ;  /* 0x000000ff06067287 */ /* 0x000fc40008000000 */
[----:B------:R-:W-:Y:S02]  /*17f0*/  UIADD3 UR20, UP0, UPT, UR22, 0x180, URZ ;  /* 0x0000018016147890 */ /* 0x000fe4000ff1e0ff */
[----:B------:R-:W-:Y:S01]  /*1800*/  ULEA UR8, UR6, UR4, 0x3 ;  /* 0x0000000406087291 */ /* 0x000fe2000f8e18ff */
[----:B------:R-:W-:Y:S01]  /*1810*/  LOP3.LUT R17, R17, UR9, RZ, 0x3c, !PT ;  /* 0x0000000911117c12 */ /* 0x000fe2000f8e3cff */
[----:B------:R-:W-:Y:S02]  /*1820*/  USHF.L.U32 UR34, UR16, 0x7, URZ ;  /* 0x0000000710227899 */ /* 0x000fe400080006ff */
[----:B------:R-:W-:Y:S01]  /*1830*/  UIADD3.X UR27, UPT, UPT, URZ, UR23, URZ, UP1, !UPT ;  /* 0x00000017ff1b7290 */ /* 0x000fe20008ffe4ff */
[----:B-1----:R-:W-:Y:S01]  /*1840*/  SHF.L.U32 R2, R17, 0x1f, RZ ;  /* 0x0000001f11027819 */ /* 0x002fe200000006ff */
[----:B------:R-:W-:Y:S02]  /*1850*/  UIADD3 UR32, UPT, UPT, UR32, 0x6400, URZ ;  /* 0x0000640020207890 */ /* 0x000fe4000fffe0ff */
[----:B------:R-:W-:Y:S01]  /*1860*/  UIADD3.X UR21, UPT, UPT, URZ, UR23, URZ, UP0, !UPT ;  /* 0x00000017ff157290 */ /* 0x000fe200087fe4ff */
[----:B------:R1:W1:Y:S01]  /*1870*/  SYNCS.PHASECHK.TRANS64.TRYWAIT P0, [UR8+0x10], R2 ;  /* 0x00001002ff0075a7 */ /* 0x0002620008001108 */
[----:B------:R-:W-:Y:S01]  /*1880*/  ULEA UR8, UR17, UR4, 0xf ;  /* 0x0000000411087291 */ /* 0x000fe2000f8e78ff */
[----:B------:R-:W-:Y:S01]  /*1890*/  UMOV UR18, 0x0 ;  /* 0x0000000000127882 */ /* 0x000fe20000000000 */
[----:B------:R-:W-:-:S02]  /*18a0*/  UMOV UR19, 0x10000000 ;  /* 0x1000000000137882 */ /* 0x000fc40000000000 */
[----:B------:R-:W-:Y:S01]  /*18b0*/  UIADD3 UR8, UPT, UPT, UR8, 0xa400, URZ ;  /* 0x0000a40008087890 */ /* 0x000fe2000fffe0ff */
[----:B------:R1:W-:Y:S01]  /*18c0*/  UTMALDG.3D [UR32], [UR26], desc[UR18] ;  /* 0x000012201a0075b4 */ /* 0x0003e20008011000 */
[----:B------:R-:W-:Y:S01]  /*18d0*/  UMOV UR12, UR36 ;  /* 0x00000024000c7c82 */ /* 0x000fe20008000000 */
[----:B------:R-:W-:Y:S01]  /*18e0*/  UMOV UR9, UR33 ;  /* 0x0000002100097c82 */ /* 0x000fe20008000000 */
[----:B------:R-:W-:Y:S01]  /*18f0*/  UMOV UR10, UR34 ;  /* 0x00000022000a7c82 */ /* 0x000fe20008000000 */
[----:B------:R-:W-:Y:S01]  /*1900*/  UIADD3 UR16, UPT, UPT, UR16, 0x1, URZ ;  /* 0x0000000110107890 */ /* 0x000fe2000fffe0ff */
[----:B------:R-:W-:Y:S01]  /*1910*/  UMOV UR24, UR5 ;  /* 0x0000000500187c82 */ /* 0x000fe20008000000 */
[----:B------:R-:W-:Y:S02]  /*1920*/  UMOV UR17, UR6 ;  /* 0x0000000600117c82 */ /* 0x000fe40008000000 */
[----:B------:R1:W-:Y:S01]  /*1930*/  UTMALDG.3D [UR8], [UR20], desc[UR18] ;  /* 0x00001208140075b4 */ /* 0x0003e20008011000 */
[----:B------:R-:W-:-:S09]  /*1940*/  UISETP.NE.AND UP0, UPT, UR16, UR5, UPT ;  /* 0x000000051000728c */ /* 0x000fd2000bf05270 */
[----:B------:R-:W-:Y:S05]  /*1950*/  BRA.U UP0, `(.L_x_25) ;  /* 0xfffffffd00607547 */ /* 0x000fea000b83ffff */
.L_x_20:
[----:B-1----:R-:W-:Y:S01]  /*1960*/  ULEA UR8, UR6, UR4, 0x3 ;  /* 0x0000000406087291 */ /* 0x002fe2000f8e18ff */
[----:B------:R-:W-:Y:S01]  /*1970*/  SHF.L.U32 R2, R17, 0x1f, RZ ;  /* 0x0000001f11027819 */ /* 0x000fe200000006ff */
[----:B------:R-:W-:Y:S01]  /*1980*/  @!P1 SYNCS.ARRIVE.TRANS64.A1T0 RZ, [UR4+0x68], RZ ;  /* 0x000068ffffff99a7 */ /* 0x000fe20008100004 */
[----:B------:R-:W-:-:S06]  /*1990*/  UISETP.GT.AND UP0, UPT, UR15, UR14, UPT ;  /* 0x0000000e0f00728c */ /* 0x000fcc000bf04270 */
[----:B--2---:R1:W2:Y:S03]  /*19a0*/  SYNCS.PHASECHK.TRANS64.TRYWAIT P0, [UR8+0x10], R2 ;  /* 0x00001002ff0075a7 */ /* 0x0042a60008001108 */
[----:B------:R-:W-:Y:S05]  /*19b0*/  BRA.U !UP0, `(.L_x_26) ;  /* 0x0000000108ac7547 */ /* 0x000fea000b800000 */
[----:B------:R-:W-:Y:S01]  /*19c0*/  UIADD3 UR21, UPT, UPT, UR7, UR24, URZ ;  /* 0x0000001807157290 */ /* 0x000fe2000fffe0ff */
[----:B------:R-:W-:-:S11]  /*19d0*/  UMOV UR25, UR6 ;  /* 0x0000000600197c82 */ /* 0x000fd60008000000 */
.L_x_31:
[----:B-1----:R-:W-:Y:S01]  /*19e0*/  ULEA UR17, UR25, UR4, 0x3 ;  /* 0x0000000419117291 */ /* 0x002fe2000f8e18ff */
[----:B--2---:R-:W-:Y:S01]  /*19f0*/  @!P5 MOV R3, 0xa000 ;  /* 0x0000a0000003d802 */ /* 0x004fe20000000f00 */
[----:B--2---:R-:W-:Y:S10]  /*1a00*/  @P0 BRA `(.L_x_27) ;  /* 0x00000000000c0947 */ /* 0x004ff40003800000 */
[----:B------:R-:W-:-:S04]  /*1a10*/  SHF.L.U32 R4, R17, 0x1f, RZ ;  /* 0x0000001f11047819 */ /* 0x000fc800000006ff */
[----:B------:R-:W2:Y:S02]  /*1a20*/  SYNCS.PHASECHK.TRANS64.TRYWAIT P0, [UR17+0x10], R4 ;  /* 0x00001004ff0075a7 */ /* 0x000ea40008001111 */
[----:B--2---:R-:W-:Y:S05]  /*1a30*/  @!P0 BRA `(.L_x_28) ;  /* 0x0000007400408947 */ /* 0x004fea0003800000 */
.L_x_27:
[----:B------:R2:W-:Y:S01]  /*1a40*/  @!P5 SYNCS.ARRIVE.TRANS64 RZ, [UR17], R3 ;  /* 0x00000003ffffd9a7 */ /* 0x0005e20008000011 */
[----:B------:R-:W-:Y:S04]  /*1a50*/  BSSY.RECONVERGENT B0, `(.L_x_29) ;  /* 0x0000003000007945 */ /* 0x000fe80003800200 */
[----:B------:R-:W-:Y:S05]  /*1a60*/  @P4 BRA `(.L_x_30) ;  /* 0x0000000000044947 */ /* 0x000fea0003800000 */
[----:B------:R-:W-:Y:S05]  /*1a70*/  BPT.TRAP 0x1 ;  /* 0x000000040000795c */ /* 0x000fea0000300000 */
.L_x_30:
[----:B------:R-:W-:Y:S05]  /*1a80*/  BSYNC.RECONVERGENT B0 ;  /* 0x0000000000007941 */ /* 0x000fea0003800200 */
.L_x_29:
        /* <DEDUP_REMOVED lines=10> */
[----:B------:R-:W-:Y:S01]  /*1b30*/  UIADD3 UR16, UPT, UPT, UR16, 0x6400, URZ ;  /* 0x0000640010107890 */ /* 0x000fe2000fffe0ff */
[----:B-1----:R-:W-:Y:S01]  /*1b40*/  SHF.L.U32 R2, R17, 0x1f, RZ ;  /* 0x0000001f11027819 */ /* 0x002fe200000006ff */
[----:B------:R-:W-:Y:S02]  /*1b50*/  UIADD3.X UR31, UPT, UPT, URZ, UR23, URZ, UP1, !UPT ;  /* 0x00000017ff1f7290 */ /* 0x000fe40008ffe4ff */
[----:B------:R-:W-:Y:S01]  /*1b60*/  UIADD3.X UR29, UPT, UPT, URZ, UR23, URZ, UP0, !UPT ;  /* 0x00000017ff1d7290 */ /* 0x000fe200087fe4ff */
[----:B------:R1:W1:Y:S01]  /*1b70*/  SYNCS.PHASECHK.TRANS64.TRYWAIT P0, [UR8+0x10], R2 ;  /* 0x00001002ff0075a7 */ /* 0x0002620008001108 */
[----:B------:R-:W-:Y:S01]  /*1b80*/  ULEA UR8, UR25, UR4, 0xf ;  /* 0x0000000419087291 */ /* 0x000fe2000f8e78ff */
[----:B------:R-:W-:Y:S01]  /*1b90*/  UMOV UR26, 0x0 ;  /* 0x00000000001a7882 */ /* 0x000fe20000000000 */
[----:B------:R-:W-:-:S02]  /*1ba0*/  UMOV UR27, 0x10000000 ;  /* 0x10000000001b7882 */ /* 0x000fc40000000000 */
[----:B------:R-:W-:Y:S01]  /*1bb0*/  UIADD3 UR8, UPT, UPT, UR8, 0xa400, URZ ;  /* 0x0000a40008087890 */ /* 0x000fe2000fffe0ff */
[----:B------:R-:W-:Y:S01]  /*1bc0*/  UMOV UR19, UR35 ;  /* 0x0000002300137c82 */ /* 0x000fe20008000000 */
[----:B------:R-:W-:Y:S01]  /*1bd0*/  UMOV UR20, UR36 ;  /* 0x0000002400147c82 */ /* 0x000fe20008000000 */
[----:B------:R-:W-:Y:S01]  /*1be0*/  UMOV UR12, UR36 ;  /* 0x00000024000c7c82 */ /* 0x000fe20008000000 */
[----:B------:R-:W-:Y:S01]  /*1bf0*/  UMOV UR9, UR17 ;  /* 0x0000001100097c82 */ /* 0x000fe20008000000 */
[----:B------:R-:W-:Y:S01]  /*1c00*/  UMOV UR10, UR18 ;  /* 0x00000012000a7c82 */ /* 0x000fe20008000000 */
[----:B------:R1:W-:Y:S01]  /*1c10*/  UTMALDG.3D [UR16], [UR30], desc[UR26] ;  /* 0x00001a101e0075b4 */ /* 0x0003e20008011000 */
[----:B------:R-:W-:Y:S01]  /*1c20*/  UIADD3 UR24, UPT, UPT, UR24, 0x1, URZ ;  /* 0x0000000118187890 */ /* 0x000fe2000fffe0ff */
[----:B------:R-:W-:-:S03]  /*1c30*/  UMOV UR25, UR6 ;  /* 0x0000000600197c82 */ /* 0x000fc60008000000 */
[----:B------:R-:W-:Y:S01]  /*1c40*/  UISETP.NE.AND UP0, UPT, UR24, UR21, UPT ;  /* 0x000000151800728c */ /* 0x000fe2000bf05270 */
[----:B------:R1:W-:Y:S08]  /*1c50*/  UTMALDG.3D [UR8], [UR28], desc[UR26] ;  /* 0x00001a081c0075b4 */ /* 0x0003f00008011000 */
[----:B------:R-:W-:Y:S05]  /*1c60*/  BRA.U UP0, `(.L_x_31) ;  /* 0xfffffffd005c7547 */ /* 0x000fea000b83ffff */
.L_x_26:
[C---:B-1----:R-:W-:Y:S01]  /*1c70*/  LEA R2, R16.reuse, UR4, 0x3 ;  /* 0x0000000410027c11 */ /* 0x042fe2000f8e18ff */
[----:B------:R-:W-:Y:S01]  /*1c80*/  NOP ;  /* 0x0000000000007918 */ /* 0x000fe20000000000 */
[----:B--2---:R-:W-:Y:S02]  /*1c90*/  SHF.L.U32 R3, R13, 0x1f, RZ ;  /* 0x0000001f0d037819 */ /* 0x004fe400000006ff */
[----:B------:R-:W-:Y:S02]  /*1ca0*/  LEA R4, R16, UR4, 0x4 ;  /* 0x0000000410047c11 */ /* 0x000fe4000f8e20ff */
[----:B------:R-:W1:Y:S02]  /*1cb0*/  SYNCS.PHASECHK.TRANS64.TRYWAIT P0, [R2+URZ+0x70], R3 ;  /* 0x00007003020075a7 */ /* 0x000e6400080011ff */
[----:B-1----:R-:W-:Y:S05]  /*1cc0*/  @!P0 BRA `(.L_x_32) ;  /* 0x0000007000b48947 */ /* 0x002fea0003800000 */
.L_x_126:
[----:B------:R-:W2:Y:S01]  /*1cd0*/  LDS.128 R4, [R4+0x100] ;  /* 0x0001000004047984 */ /* 0x000ea20000000c00 */
[----:B---3--:R-:W-:Y:S01]  /*1ce0*/  ISETP.GE.AND P0, PT, R40, 0x1, PT ;  /* 0x000000012800780c */ /* 0x008fe20003f06270 */
[----:B-1----:R-:W-:Y:S01]  /*1cf0*/  VIADD R2, R2, 0x80 ;  /* 0x0000008002027836 */ /* 0x002fe20000000000 */
[----:B------:R-:W-:Y:S01]  /*1d00*/  @!PT LDS RZ, [RZ] ;  /* 0x00000000fffff984 */ /* 0x000fe20000000800 */
[----:B------:R-:W-:Y:S01]  /*1d10*/  @!PT LDS RZ, [RZ] ;  /* 0x00000000fffff984 */ /* 0x000fe20000000800 */
[----:B------:R-:W-:Y:S01]  /*1d20*/  @!PT LDS RZ, [RZ] ;  /* 0x00000000fffff984 */ /* 0x000fe20000000800 */
[----:B------:R-:W-:Y:S01]  /*1d30*/  @!PT LDS RZ, [RZ] ;  /* 0x00000000fffff984 */ /* 0x000fe20000000800 */
[----:B------:R1:W-:Y:S06]  /*1d40*/  MEMBAR.ALL.CTA ;  /* 0x0000000000007992 */ /* 0x0003ec0000008000 */
[----:B-1----:R-:W1:Y:S01]  /*1d50*/  FENCE.VIEW.ASYNC.S ;  /* 0x00000000000073c6 */ /* 0x002e620000000000 */
[----:B------:R-:W-:-:S04]  /*1d60*/  PRMT R2, RZ, 0x654, R2 ;  /* 0x00000654ff027816 */ /* 0x000fc80000000002 */
[----:B-1----:R1:W-:Y:S01]  /*1d70*/  SYNCS.ARRIVE.TRANS64.RED.A1T0 RZ, [R2+URZ], RZ ;  /* 0x000000ff02ff79a7 */ /* 0x0023e200081004ff */
[----:B--2---:R-:W-:-:S13]  /*1d80*/  LOP3.LUT P2, RZ, R6, 0x1, RZ, 0xc0, !PT ;  /* 0x0000000106ff7812 */ /* 0x004fda000784c0ff */
[----:B------:R-:W-:Y:S01]  /*1d90*/  @P2 SHF.R.U32.HI R3, RZ, 0x10, R5 ;  /* 0x00000010ff032819 */ /* 0x000fe20000011605 */
[----:B------:R-:W-:Y:S01]  /*1da0*/  VOTEU.ANY UP0, P2 ;  /* 0x0000000000ff7886 */ /* 0x000fe20001000100 */
[----:B------:R-:W-:Y:S02]  /*1db0*/  @P2 MOV R10, R4 ;  /* 0x00000004000a2202 */ /* 0x000fe40000000f00 */
[----:B------:R-:W-:Y:S02]  /*1dc0*/  @P2 R2UR.BROADCAST UR8, R3 ;  /* 0x00000000030822ca */ /* 0x000fe400008e0000 */
[----:B------:R-:W-:-:S11]  /*1dd0*/  @P2 LOP3.LUT R9, R5, 0xffff, RZ, 0xc0, !PT ;  /* 0x0000ffff05092812 */ /* 0x000fd600078ec0ff */
[----:B------:R-:W-:Y:S01]  /*1de0*/  @UP0 UMOV UR36, UR8 ;  /* 0x0000000800240c82 */ /* 0x000fe20008000000 */
[----:B-1----:R-:W-:Y:S05]  /*1df0*/  @!P0 BRA `(.L_x_33) ;  /* 0x0000000000b88947 */ /* 0x002fea0003800000 */
[----:B------:R-:W4:Y:S01]  /*1e00*/  LDC.64 R4, c[0x0][0xb18] ;  /* 0x0002c600ff047b82 */ /* 0x000f220000000a00 */
[----:B------:R-:W-:-:S07]  /*1e10*/  ISETP.NE.AND P3, PT, R40, 0x1, PT ;  /* 0x000000012800780c */ /* 0x000fce0003f65270 */
[----:B------:R-:W1:Y:S08]  /*1e20*/  LDC.64 R6, c[0x0][0xb10] ;  /* 0x0002c400ff067b82 */ /* 0x000e700000000a00 */
[----:B------:R-:W2:Y:S08]  /*1e30*/  LDC R14, c[0x0][0xb20] ;  /* 0x0002c800ff0e7b82 */ /* 0x000eb00000000800 */
[----:B------:R-:W3:Y:S01]  /*1e40*/  LDC R15, c[0x0][0xb0c] ;  /* 0x0002c300ff0f7b82 */ /* 0x000ee20000000800 */
[----:B----4-:R-:W-:Y:S01]  /*1e50*/  IMAD.HI.U32 R19, R0, R5, RZ ;  /* 0x0000000500137227 */ /* 0x010fe200078e00ff */
[----:B------:R-:W-:-:S03]  /*1e60*/  ISETP.NE.AND P0, PT, R4, 0x1, PT ;  /* 0x000000010400780c */ /* 0x000fc60003f05270 */
[----:B------:R-:W-:-:S03]  /*1e70*/  IMAD.HI.U32 R5, R9, R5, RZ ;  /* 0x0000000509057227 */ /* 0x000fc600078e00ff */
[----:B------:R-:W4:Y:S01]  /*1e80*/  LDC.64 R2, c[0x0][0xb28] ;  /* 0x0002ca00ff027b82 */ /* 0x000f220000000a00 */
[----:B-1----:R-:W-:-:S04]  /*1e90*/  IMAD.HI.U32 R20, R8, R6, RZ ;  /* 0x0000000608147227 */ /* 0x002fc800078e00ff */
[----:B------:R-:W-:Y:S01]  /*1ea0*/  IMAD.HI.U32 R21, R10, R6, RZ ;  /* 0x000000060a157227 */ /* 0x000fe200078e00ff */
[----:B------:R-:W-:Y:S02]  /*1eb0*/  SHF.R.U32.HI R20, RZ, R7, R20 ;  /* 0x00000007ff147219 */ /* 0x000fe40000011614 */
[-C--:B--2---:R-:W-:Y:S02]  /*1ec0*/  SHF.R.U32.HI R19, RZ, R14.reuse, R19 ;  /* 0x0000000eff137219 */ /* 0x084fe40000011613 */
[----:B------:R-:W-:Y:S02]  /*1ed0*/  SHF.R.U32.HI R5, RZ, R14, R5 ;  /* 0x0000000eff057219 */ /* 0x000fe40000011605 */
[----:B------:R-:W-:Y:S02]  /*1ee0*/  SEL R19, R0, R19, !P0 ;  /* 0x0000001300137207 */ /* 0x000fe40004000000 */
[----:B------:R-:W-:Y:S02]  /*1ef0*/  SHF.R.U32.HI R21, RZ, R7, R21 ;  /* 0x00000007ff157219 */ /* 0x000fe40000011615 */
[----:B---3--:R-:W-:-:S02]  /*1f00*/  ISETP.NE.AND P1, PT, R15, 0x1, PT ;  /* 0x000000010f00780c */ /* 0x008fc40003f25270 */
[----:B------:R-:W-:Y:S02]  /*1f10*/  SEL R5, R9, R5, !P0 ;  /* 0x0000000509057207 */ /* 0x000fe40004000000 */
[----:B------:R-:W-:Y:S02]  /*1f20*/  SEL R20, R8, R20, !P1 ;  /* 0x0000001408147207 */ /* 0x000fe40004800000 */
[----:B------:R-:W-:Y:S01]  /*1f30*/  SEL R21, R10, R21, !P1 ;  /* 0x000000150a157207 */ /* 0x000fe20004800000 */
[----:B----4-:R-:W-:-:S04]  /*1f40*/  IMAD.HI.U32 R18, R19, R2, RZ ;  /* 0x0000000213127227 */ /* 0x010fc800078e00ff */
        /* <DEDUP_REMOVED lines=10> */
[----:B------:R-:W-:-:S04]  /*1ff0*/  @!P0 IMAD.HI.U32 R7, R21, R2, RZ ;  /* 0x0000000215078227 */ /* 0x000fc800078e00ff */
[----:B------:R-:W-:Y:S01]  /*2000*/  IMAD.MOV R2, RZ, RZ, -R6 ;  /* 0x000000ffff027224 */ /* 0x000fe200078e0a06 */
[----:B------:R-:W-:Y:S02]  /*2010*/  @!P0 SHF.R.U32.HI R3, RZ, R3, R7 ;  /* 0x00000003ff038219 */ /* 0x000fe40000011607 */
[----:B------:R-:W-:Y:S01]  /*2020*/  IADD3 R7, PT, PT, -R5, RZ, RZ ;  /* 0x000000ff05077210 */ /* 0x000fe20007ffe1ff */
[----:B------:R-:W-:Y:S01]  /*2030*/  IMAD R2, R40, R2, R5 ;  /* 0x0000000228027224 */ /* 0x000fe200078e0205 */
        /* <DEDUP_REMOVED lines=10> */
.L_x_33:
[----:B------:R-:W1:Y:S02]  /*20e0*/  LDCU UR8, c[0x0][0xb30] ;  /* 0x00016600ff0877ac */ /* 0x000e640008000800 */
[----:B-1----:R-:W-:-:S09]  /*20f0*/  UISETP.NE.AND UP0, UPT, UR8, 0x1, UPT ;  /* 0x000000010800788c */ /* 0x002fd2000bf05270 */
[----:B------:R-:W-:Y:S05]  /*2100*/  BRA.U UP0, `(.L_x_34) ;  /* 0x0000000100407547 */ /* 0x000fea000b800000 */
[----:B------:R-:W1:Y:S08]  /*2110*/  LDC.64 R4, c[0x0][0xb10] ;  /* 0x0002c400ff047b82 */ /* 0x000e700000000a00 */
[----:B------:R-:W2:Y:S08]  /*2120*/  LDC.64 R2, c[0x0][0xb18] ;  /* 0x0002c600ff027b82 */ /* 0x000eb00000000a00 */
[----:B------:R-:W3:Y:S08]  /*2130*/  LDC R6, c[0x0][0xb20] ;  /* 0x0002c800ff067b82 */ /* 0x000ef00000000800 */
[----:B------:R-:W4:Y:S01]  /*2140*/  LDC R7, c[0x0][0xb0c] ;  /* 0x0002c300ff077b82 */ /* 0x000f220000000800 */
[----:B-1----:R-:W-:-:S05]  /*2150*/  IMAD.HI.U32 R4, R10, R4, RZ ;  /* 0x000000040a047227 */ /* 0x002fca00078e00ff */
[----:B------:R-:W-:Y:S01]  /*2160*/  SHF.R.U32.HI R4, RZ, R5, R4 ;  /* 0x00000005ff047219 */ /* 0x000fe20000011604 */
[----:B--2---:R-:W-:Y:S01]  /*2170*/  IMAD.HI.U32 R3, R9, R3, RZ ;  /* 0x0000000309037227 */ /* 0x004fe200078e00ff */
[----:B------:R-:W-:-:S04]  /*2180*/  ISETP.NE.AND P0, PT, R2, 0x1, PT ;  /* 0x000000010200780c */ /* 0x000fc80003f05270 */
[----:B---3--:R-:W-:-:S04]  /*2190*/  SHF.R.U32.HI R3, RZ, R6, R3 ;  /* 0x00000006ff037219 */ /* 0x008fc80000011603 */
[----:B------:R-:W-:Y:S02]  /*21a0*/  SEL R3, R9, R3, !P0 ;  /* 0x0000000309037207 */ /* 0x000fe40004000000 */
[----:B----4-:R-:W-:-:S04]  /*21b0*/  ISETP.NE.AND P1, PT, R7, 0x1, PT ;  /* 0x000000010700780c */ /* 0x010fc80003f25270 */
[----:B------:R-:W-:-:S05]  /*21c0*/  SEL R4, R10, R4, !P1 ;  /* 0x000000040a047207 */ /* 0x000fca0004800000 */
[----:B------:R-:W-:Y:S02]  /*21d0*/  IMAD.IADD R5, R3, 0x1, -R4 ;  /* 0x0000000103057824 */ /* 0x000fe400078e0a04 */
[----:B------:R-:W-:Y:S02]  /*21e0*/  IMAD.IADD R3, R4, 0x1, -R3 ;  /* 0x0000000104037824 */ /* 0x000fe400078e0a03 */
[----:B------:R-:W-:Y:S02]  /*21f0*/  IMAD R10, R5, R7, R10 ;  /* 0x00000007050a7224 */ /* 0x000fe400078e020a */
[----:B------:R-:W-:-:S07]  /*2200*/  IMAD R9, R3, R2, R9 ;  /* 0x0000000203097224 */ /* 0x000fce00078e0209 */
.L_x_34:
[----:B------:R-:W-:Y:S01]  /*2210*/  VIADD R16, R16, 0x1 ;  /* 0x0000000110107836 */ /* 0x000fe20000000000 */
[----:B------:R-:W-:Y:S01]  /*2220*/  PLOP3.LUT P1, PT, PT, PT, PT, 0x80, 0x8 ;  /* 0x000000000008781c */ /* 0x000fe20003f2f070 */
[----:B------:R-:W-:Y:S02]  /*2230*/  IMAD.IADD R15, R10, 0x1, R95 ;  /* 0x000000010a0f7824 */ /* 0x000fe400078e025f */
[----:B------:R-:W-:Y:S01]  /*2240*/  IMAD.IADD R14, R9, 0x1, R94 ;  /* 0x00000001090e7824 */ /* 0x000fe200078e025e */
[----:B------:R-:W-:-:S04]  /*2250*/  ISETP.NE.AND P0, PT, R16, 0x2, PT ;  /* 0x000000021000780c */ /* 0x000fc80003f05270 */
[----:B------:R-:W-:Y:S02]  /*2260*/  SEL R2, RZ, 0x1, P0 ;  /* 0x00000001ff027807 */ /* 0x000fe40000000000 */
[----:B------:R-:W-:Y:S02]  /*2270*/  SEL R16, R16, RZ, P0 ;  /* 0x000000ff10107207 */ /* 0x000fe40000000000 */
[----:B------:R-:W-:Y:S01]  /*2280*/  LOP3.LUT R13, R13, R2, RZ, 0x3c, !PT ;  /* 0x000000020d0d7212 */ /* 0x000fe200078e3cff */
[----:B------:R-:W-:Y:S06]  /*2290*/  @P2 BRA `(.L_x_35) ;  /* 0xfffffff000982947 */ /* 0x000fec000383ffff */
[----:B------:R-:W-:Y:S01]  /*22a0*/  UIADD3 UR5, UPT, UPT, UR4, 0x10, URZ ;  /* 0x0000001004057890 */ /* 0x000fe2000fffe0ff */
[----:B------:R-:W-:-:S03]  /*22b0*/  SHF.L.U32 R2, R17, 0x1f, RZ ;  /* 0x0000001f11027819 */ /* 0x000fc600000006ff */
[----:B------:R-:W-:-:S09]  /*22c0*/  ULEA UR4, UR6, UR5, 0x3 ;  /* 0x0000000506047291 */ /* 0x000fd2000f8e18ff */
[----:B------:R-:W1:Y:S02]  /*22d0*/  SYNCS.PHASECHK.TRANS64.TRYWAIT P0, [UR4], R2 ;  /* 0x00000002ff0075a7 */ /* 0x000e640008001104 */
[----:B-1----:R-:W-:Y:S05]  /*22e0*/  @!P0 BRA `(.L_x_36) ;  /* 0x0000006c00408947 */ /* 0x002fea0003800000 */
.L_x_128:
[----:B------:R-:W-:-:S04]  /*22f0*/  UIADD3 UR6, UPT, UPT, UR6, 0x1, URZ ;  /* 0x0000000106067890 */ /* 0x000fc8000fffe0ff */
[----:B------:R-:W-:-:S04]  /*2300*/  UISETP.NE.AND UP0, UPT, UR6, 0x2, UPT ;  /* 0x000000020600788c */ /* 0x000fc8000bf05270 */
[----:B------:R-:W-:Y:S02]  /*2310*/  USEL UR4, URZ, 0x1, UP0 ;  /* 0x00000001ff047887 */ /* 0x000fe40008000000 */
[----:B------:R-:W-:-:S04]  /*2320*/  USEL UR6, UR6, URZ, UP0 ;  /* 0x000000ff06067287 */ /* 0x000fc80008000000 */
[----:B------:R-:W-:Y:S01]  /*2330*/  ULEA UR6, UR6, UR5, 0x3 ;  /* 0x0000000506067291 */ /* 0x000fe2000f8e18ff */
[----:B-1----:R-:W-:-:S04]  /*2340*/  LOP3.LUT R2, R17, UR4, RZ, 0x3c, !PT ;  /* 0x0000000411027c12 */ /* 0x002fc8000f8e3cff */
[----:B------:R-:W-:Y:S01]  /*2350*/  SHF.L.U32 R2, R2, 0x1f, RZ ;  /* 0x0000001f02027819 */ /* 0x000fe200000006ff */
[----:B----4-:R-:W-:-:S07]  /*2360*/  IMAD.U32 R0, RZ, RZ, UR6 ;  /* 0x00000006ff007e24 */ /* 0x010fce000f8e00ff */
.L_x_37:
[----:B-1----:R1:W2:Y:S02]  /*2370*/  SYNCS.PHASECHK.TRANS64.TRYWAIT P0, [R0+URZ], R2 ;  /* 0x00000002000075a7 */ /* 0x0022a400080011ff */
[----:B--2---:R-:W-:Y:S05]  /*2380*/  @!P0 NANOSLEEP.SYNCS 0x989680 ;  /* 0x009896800000895d */ /* 0x004fea0003900000 */
[----:B------:R-:W2:Y:S02]  /*2390*/  @!P0 SYNCS.PHASECHK.TRANS64 P0, [R0+URZ], R2 ;  /* 0x00000002000085a7 */ /* 0x000ea400080010ff */
[----:B--2---:R-:W-:Y:S05]  /*23a0*/  @P0 EXIT ;  /* 0x000000000000094d */ /* 0x004fea0003800000 */
[----:B------:R-:W-:Y:S05]  /*23b0*/  BRA `(.L_x_37) ;  /* 0xfffffffc00ec7947 */ /* 0x000fea000383ffff */
.L_x_17:
[----:B------:R-:W-:-:S04]  /*23c0*/  UISETP.NE.AND UP1, UPT, UR37, URZ, UPT ;  /* 0x000000ff2500728c */ /* 0x000fc8000bf25270 */
[----:B------:R-:W-:-:S09]  /*23d0*/  UISETP.NE.OR UP1, UPT, UR8, 0x1, UP1 ;  /* 0x000000010800788c */ /* 0x000fd20008f25670 */
[----:B------:R-:W-:Y:S05]  /*23e0*/  BRA.U UP1, `(.L_x_38) ;  /* 0x0000000501487547 */ /* 0x000fea000b800000 */
[----:B------:R-:W-:Y:S01]  /*23f0*/  ISETP.NE.AND P2, PT, R2, RZ, PT ;  /* 0x000000ff0200720c */ /* 0x000fe20003f45270 */
[----:B------:R-:W-:Y:S01]  /*2400*/  IMAD.MOV.U32 R12, RZ, RZ, 0x1 ;  /* 0x00000001ff0c7424 */ /* 0x000fe200078e00ff */
[----:B------:R-:W-:Y:S02]  /*2410*/  CS2R R10, SRZ ;  /* 0x00000000000a7805 */ /* 0x000fe4000001ff00 */
[----:B------:R-:W-:Y:S01]  /*2420*/  CS2R R8, SRZ ;  /* 0x0000000000087805 */ /* 0x000fe2000001ff00 */
[----:B------:R-:W-:Y:S01]  /*2430*/  UMOV UR4, 0x400 ;  /* 0x0000040000047882 */ /* 0x000fe20000000000 */
[----:B------:R-:W-:Y:S01]  /*2440*/  UMOV UR6, URZ ;  /* 0x000000ff00067c82 */ /* 0x000fe20008000000 */
[----:B------:R-:W-:-:S12]  /*2450*/  ULEA UR37, UR37, UR4, 0x18 ;  /* 0x0000000425257291 */ /* 0x000fd8000f8ec0ff */
.L_x_42:
[----:B------:R-:W-:Y:S02]  /*2460*/  LEA R0, R8, UR37, 0x3 ;  /* 0x0000002508007c11 */ /* 0x000fe4000f8e18ff */
[----:B------:R-:W-:-:S03]  /*2470*/  SHF.L.U32 R4, R9, 0x1f, RZ ;  /* 0x0000001f09047819 */ /* 0x000fc600000006ff */
[----:B------:R-:W-:Y:S01]  /*2480*/  VIADD R5, R0, 0xe0 ;  /* 0x000000e000057836 */ /* 0x000fe20000000000 */
[----:B------:R-:W1:Y:S02]  /*2490*/  SYNCS.PHASECHK.TRANS64.TRYWAIT P0, [R0+URZ+0xd0], R4 ;  /* 0x0000d004000075a7 */ /* 0x000e6400080011ff */
[----:B-1----:R-:W-:Y:S05]  /*24a0*/  @!P0 BRA `(.L_x_39) ;  /* 0x0000006800e88947 */ /* 0x002fea0003800000 */
.L_x_129:
[----:B------:R-:W-:Y:S01]  /*24b0*/  ULEA UR5, UR6, UR37, 0x3 ;  /* 0x0000002506057291 */ /* 0x000fe2000f8e18ff */
[----:B-1----:R-:W-:Y:S01]  /*24c0*/  PRMT R0, RZ, 0x654, R5 ;  /* 0x00000654ff007816 */ /* 0x002fe20000000005 */
[----:B------:R-:W-:Y:S01]  /*24d0*/  @!P2 IMAD.MOV.U32 R4, RZ, RZ, 0x10 ;  /* 0x00000010ff04a424 */ /* 0x000fe200078e00ff */
[----:B------:R-:W-:Y:S01]  /*24e0*/  SHF.L.U32 R5, R12, 0x1f, RZ ;  /* 0x0000001f0c057819 */ /* 0x000fe200000006ff */
[----:B------:R-:W-:Y:S01]  /*24f0*/  UIADD3 UR4, UPT, UPT, UR5, 0x70, URZ ;  /* 0x0000007005047890 */ /* 0x000fe2000fffe0ff */
[----:B------:R1:W-:Y:S05]  /*2500*/  SYNCS.ARRIVE.TRANS64.RED.A1T0 RZ, [R0+URZ], RZ ;  /* 0x000000ff00ff79a7 */ /* 0x0003ea00081004ff */
[----:B------:R-:W-:Y:S01]  /*2510*/  IMAD.U32 R6, RZ, RZ, UR4 ;  /* 0x00000004ff067e24 */ /* 0x000fe2000f8e00ff */
[----:B------:R-:W2:Y:S04]  /*2520*/  SYNCS.PHASECHK.TRANS64.TRYWAIT P0, [UR5+0x80], R5 ;  /* 0x00008005ff0075a7 */ /* 0x000ea80008001105 */
[----:B------:R-:W-:Y:S01]  /*2530*/  PRMT R6, R2, 0x654, R6 ;  /* 0x0000065402067816 */ /* 0x000fe20000000006 */
[----:B-12---:R-:W-:Y:S06]  /*2540*/  @!P0 BRA `(.L_x_40) ;  /* 0x0000006800d48947 */ /* 0x006fec0003800000 */
.L_x_131:
[----:B------:R-:W-:Y:S01]  /*2550*/  ULEA UR4, UR6, UR37, 0x4 ;  /* 0x0000002506047291 */ /* 0x000fe2000f8e20ff */
[----:B------:R-:W-:Y:S01]  /*2560*/  SEL R3, R6, R3, !P2 ;  /* 0x0000000306037207 */ /* 0x000fe20005000000 */
[----:B------:R-:W-:Y:S01]  /*2570*/  UIADD3 UR5, UPT, UPT, UR5, 0x70, URZ ;  /* 0x0000007005057890 */ /* 0x000fe2000fffe0ff */
[----:B-1----:R-:W-:Y:S01]  /*2580*/  LEA R0, R11, UR37, 0x3 ;  /* 0x000000250b007c11 */ /* 0x002fe2000f8e18ff */
[----:B------:R-:W-:Y:S01]  /*2590*/  UIADD3 UR4, UPT, UPT, UR4, 0x100, URZ ;  /* 0x0000010004047890 */ /* 0x000fe2000fffe0ff */
[----:B------:R1:W-:Y:S01]  /*25a0*/  @!P2 SYNCS.ARRIVE.TRANS64.RED RZ, [R3+URZ], R4 ;  /* 0x0000000403ffa9a7 */ /* 0x0003e200080004ff */
[----:B------:R-:W-:Y:S01]  /*25b0*/  UIADD3 UR6, UPT, UPT, UR6, 0x1, URZ ;  /* 0x0000000106067890 */ /* 0x000fe2000fffe0ff */
[----:B------:R-:W-:-:S03]  /*25c0*/  VIADD R8, R8, 0x1 ;  /* 0x0000000108087836 */ /* 0x000fc60000000000 */
[----:B------:R-:W-:Y:S02]  /*25d0*/  UISETP.NE.AND UP0, UPT, UR6, 0x2, UPT ;  /* 0x000000020600788c */ /* 0x000fe4000bf05270 */
[----:B------:R-:W-:Y:S01]  /*25e0*/  ISETP.NE.AND P0, PT, R8, 0x2, PT ;  /* 0x000000020800780c */ /* 0x000fe20003f05270 */
[----:B------:R-:W-:Y:S06]  /*25f0*/  UGETNEXTWORKID.BROADCAST [UR4], [UR5] ;  /* 0x00000000040073ca */ /* 0x000fec0008000100 */
[----:B------:R-:W-:Y:S02]  /*2600*/  USEL UR4, URZ, 0x1, UP0 ;  /* 0x00000001ff047887 */ /* 0x000fe40008000000 */
[----:B------:R-:W-:-:S04]  /*2610*/  USEL UR6, UR6, URZ, UP0 ;  /* 0x000000ff06067287 */ /* 0x000fc80008000000 */
[----:B------:R-:W-:Y:S02]  /*2620*/  LOP3.LUT R12, R12, UR4, RZ, 0x3c, !PT ;  /* 0x000000040c0c7c12 */ /* 0x000fe4000f8e3cff */
[----:B-1----:R-:W-:-:S04]  /*2630*/  SHF.L.U32 R4, R10, 0x1f, RZ ;  /* 0x0000001f0a047819 */ /* 0x002fc800000006ff */
[----:B------:R-:W1:Y:S02]  /*2640*/  SYNCS.PHASECHK.TRANS64.TRYWAIT P1, [R0+URZ+0x70], R4 ;  /* 0x00007004000075a7 */ /* 0x000e6400080211ff */
[----:B-1----:R-:W-:Y:S05]  /*2650*/  @!P1 BRA `(.L_x_41) ;  /* 0x0000006800a89947 */ /* 0x002fea0003800000 */
.L_x_132:
[C---:B-1----:R-:W-:Y:S01]  /*2660*/  LEA R4, R11.reuse, UR37, 0x4 ;  /* 0x000000250b047c11 */ /* 0x042fe2000f8e20ff */
[----:B------:R-:W-:Y:S01]  /*2670*/  VIADD R0, R0, 0x80 ;  /* 0x0000008000007836 */ /* 0x000fe20000000000 */
[----:B------:R-:W-:Y:S01]  /*2680*/  SEL R8, R8, RZ, P0 ;  /* 0x000000ff08087207 */ /* 0x000fe20000000000 */
[----:B------:R-:W-:-:S03]  /*2690*/  VIADD R11, R11, 0x1 ;  /* 0x000000010b0b7836 */ /* 0x000fc60000000000 */
[----:B------:R-:W1:Y:S01]  /*26a0*/  LDS.128 R4, [R4+0x100] ;  /* 0x0001000004047984 */ /* 0x000e620000000c00 */
[----:B------:R-:W-:Y:S02]  /*26b0*/  PRMT R0, RZ, 0x654, R0 ;  /* 0x00000654ff007816 */ /* 0x000fe40000000000 */
[C---:B------:R-:W-:Y:S01]  /*26c0*/  ISETP.NE.AND P1, PT, R11.reuse, 0x2, PT ;  /* 0x000000020b00780c */ /* 0x040fe20003f25270 */
[----:B------:R-:W-:Y:S01]  /*26d0*/  @!PT LDS RZ, [RZ] ;  /* 0x00000000fffff984 */ /* 0x000fe20000000800 */
[----:B------:R-:W-:Y:S01]  /*26e0*/  @!PT LDS RZ, [RZ] ;  /* 0x00000000fffff984 */ /* 0x000fe20000000800 */
[----:B------:R-:W-:Y:S01]  /*26f0*/  @!PT LDS RZ, [RZ] ;  /* 0x00000000fffff984 */ /* 0x000fe20000000800 */
[----:B------:R-:W-:Y:S01]  /*2700*/  @!PT LDS RZ, [RZ] ;  /* 0x00000000fffff984 */ /* 0x000fe20000000800 */
[----:B------:R2:W-:Y:S06]  /*2710*/  MEMBAR.ALL.CTA ;  /* 0x0000000000007992 */ /* 0x0005ec0000008000 */
[----:B--2---:R-:W2:Y:S01]  /*2720*/  FENCE.VIEW.ASYNC.S ;  /* 0x00000000000073c6 */ /* 0x004ea20000000000 */
[----:B------:R-:W-:Y:S01]  /*2730*/  SEL R11, R11, RZ, P1 ;  /* 0x000000ff0b0b7207 */ /* 0x000fe20000800000 */
[----:B--2---:R2:W-:Y:S01]  /*2740*/  SYNCS.ARRIVE.TRANS64.RED.A1T0 RZ, [R0+URZ], RZ ;  /* 0x000000ff00ff79a7 */ /* 0x0045e200081004ff */
[----:B-1----:R-:W-:-:S02]  /*2750*/  LOP3.LUT P3, RZ, R6, 0x1, RZ, 0xc0, !PT ;  /* 0x0000000106ff7812 */ /* 0x002fc4000786c0ff */
[----:B------:R-:W-:-:S04]  /*2760*/  SEL R4, RZ, 0x1, P1 ;  /* 0x00000001ff047807 */ /* 0x000fc80000800000 */
[----:B------:R-:W-:Y:S02]  /*2770*/  LOP3.LUT R10, R10, R4, RZ, 0x3c, !PT ;  /* 0x000000040a0a7212 */ /* 0x000fe400078e3cff */
[----:B--2---:R-:W-:-:S04]  /*2780*/  SEL R0, RZ, 0x1, P0 ;  /* 0x00000001ff007807 */ /* 0x004fc80000000000 */
[----:B------:R-:W-:Y:S01]  /*2790*/  LOP3.LUT R9, R9, R0, RZ, 0x3c, !PT ;  /* 0x0000000009097212 */ /* 0x000fe200078e3cff */
[----:B------:R-:W-:Y:S06]  /*27a0*/  @P3 BRA `(.L_x_42) ;  /* 0xfffffffc002c3947 */ /* 0x000fec000383ffff */
[----:B------:R-:W-:Y:S01]  /*27b0*/  ULEA UR5, UR6, UR37, 0x3 ;  /* 0x0000002506057291 */ /* 0x000fe2000f8e18ff */
[----:B------:R-:W-:-:S08]  /*27c0*/  SHF.L.U32 R2, R12, 0x1f, RZ ;  /* 0x0000001f0c027819 */ /* 0x000fd000000006ff */
[----:B------:R-:W1:Y:S02]  /*27d0*/  SYNCS.PHASECHK.TRANS64 P0, [UR5+0x80], R2 ;  /* 0x00008002ff0075a7 */ /* 0x000e640008001005 */
[----:B-1----:R-:W-:Y:S05]  /*27e0*/  @P0 BRA `(.L_x_43) ;  /* 0x0000000000080947 */ /* 0x002fea0003800000 */
[----:B------:R-:W1:Y:S02]  /*27f0*/  SYNCS.PHASECHK.TRANS64.TRYWAIT P0, [UR5+0x80], R2 ;  /* 0x00008002ff0075a7 */ /* 0x000e640008001105 */
[----:B-1----:R-:W-:Y:S05]  /*2800*/  @!P0 BRA `(.L_x_44) ;  /* 0x0000006800508947 */ /* 0x002fea0003800000 */
.L_x_43:
[----:B------:R-:W-:-:S04]  /*2810*/  UIADD3 UR4, UPT, UPT, UR6, 0x1, URZ ;  /* 0x0000000106047890 */ /* 0x000fc8000fffe0ff */
[----:B------:R-:W-:-:S04]  /*2820*/  UISETP.NE.AND UP0, UPT, UR4, 0x2, UPT ;  /* 0x000000020400788c */ /* 0x000fc8000bf05270 */
[----:B------:R-:W-:Y:S02]  /*2830*/  USEL UR7, URZ, 0x1, UP0 ;  /* 0x00000001ff077887 */ /* 0x000fe40008000000 */
[----:B------:R-:W-:-:S04]  /*2840*/  USEL UR4, UR4, URZ, UP0 ;  /* 0x000000ff04047287 */ /* 0x000fc80008000000 */
[----:B------:R-:W-:Y:S01]  /*2850*/  ULEA UR4, UR4, UR37, 0x3 ;  /* 0x0000002504047291 */ /* 0x000fe2000f8e18ff */
[----:B-1----:R-:W-:-:S04]  /*2860*/  LOP3.LUT R2, R12, UR7, RZ, 0x3c, !PT ;  /* 0x000000070c027c12 */ /* 0x002fc8000f8e3cff */
[----:B------:R-:W-:-:S04]  /*2870*/  SHF.L.U32 R0, R2, 0x1f, RZ ;  /* 0x0000001f02007819 */ /* 0x000fc800000006ff */
[----:B------:R-:W1:Y:S02]  /*2880*/  SYNCS.PHASECHK.TRANS64 P0, [UR4+0x80], R0 ;  /* 0x00008000ff0075a7 */ /* 0x000e640008001004 */
[----:B-1----:R-:W-:Y:S05]  /*2890*/  @P0 EXIT ;  /* 0x000000000000094d */ /* 0x002fea0003800000 */
[----:B------:R-:W-:Y:S02]  /*28a0*/  SHF.L.U32 R2, R2, 0x1f, RZ ;  /* 0x0000001f02027819 */ /* 0x000fe400000006ff */
[----:B------:R-:W-:-:S07]  /*28b0*/  MOV R0, UR4 ;  /* 0x0000000400007c02 */ /* 0x000fce0008000f00 */
.L_x_45:
[----:B-1----:R1:W2:Y:S02]  /*28c0*/  SYNCS.PHASECHK.TRANS64.TRYWAIT P0, [R0+URZ+0x80], R2 ;  /* 0x00008002000075a7 */ /* 0x0022a400080011ff */
[----:B--2---:R-:W-:Y:S05]  /*28d0*/  @!P0 NANOSLEEP.SYNCS 0x989680 ;  /* 0x009896800000895d */ /* 0x004fea0003900000 */
[----:B------:R-:W2:Y:S02]  /*28e0*/  @!P0 SYNCS.PHASECHK.TRANS64 P0, [R0+URZ+0x80], R2 ;  /* 0x00008002000085a7 */ /* 0x000ea400080010ff */
[----:B--2---:R-:W-:Y:S05]  /*28f0*/  @P0 EXIT ;  /* 0x000000000000094d */ /* 0x004fea0003800000 */
[----:B------:R-:W-:Y:S05]  /*2900*/  BRA `(.L_x_45) ;  /* 0xfffffffc00ec7947 */ /* 0x000fea000383ffff */
.L_x_38:
[----:B------:R-:W-:-:S09]  /*2910*/  UISETP.NE.AND UP1, UPT, UR8, URZ, UPT ;  /* 0x000000ff0800728c */ /* 0x000fd2000bf25270 */
[----:B------:R-:W-:Y:S05]  /*2920*/  BRA.U UP1, `(.L_x_46) ;  /* 0x0000000d01cc7547 */ /* 0x000fea000b800000 */
[----:B------:R-:W-:Y:S01]  /*2930*/  UMOV UR4, 0x40 ;  /* 0x0000004000047882 */ /* 0x000fe20000000000 */
[----:B------:R-:W-:Y:S01]  /*2940*/  NOP ;  /* 0x0000000000007918 */ /* 0x000fe20000000000 */
[----:B------:R-:W-:Y:S01]  /*2950*/  ULEA UR4, UR37, UR4, 0x18 ;  /* 0x0000000425047291 */ /* 0x000fe2000f8ec0ff */
[----:B------:R-:W-:Y:S02]  /*2960*/  UMOV UR5, 0x400 ;  /* 0x0000040000057882 */ /* 0x000fe40000000000 */
[----:B------:R-:W-:-:S06]  /*2970*/  ULEA UR37, UR37, UR5, 0x18 ;  /* 0x0000000525257291 */ /* 0x000fcc000f8ec0ff */
[----:B------:R-:W1:Y:S02]  /*2980*/  LDS.U8 R0, [UR4+0x1c] ;  /* 0x00001c04ff007984 */ /* 0x000e640008000000 */
[----:B-1----:R-:W-:-:S13]  /*2990*/  ISETP.NE.AND P0, PT, R0, RZ, PT ;  /* 0x000000ff0000720c */ /* 0x002fda0003f05270 */
[----:B------:R-:W-:Y:S05]  /*29a0*/  @P0 BRA `(.L_x_47) ;  /* 0x0000000000580947 */ /* 0x000fea0003800000 */
[----:B------:R-:W-:-:S13]  /*29b0*/  ELECT P0, URZ, PT ;  /* 0x0000000000ff782f */ /* 0x000fda0003800000 */
[----:B------:R-:W-:Y:S05]  /*29c0*/  @!P0 BRA `(.L_x_48) ;  /* 0x0000000000608947 */ /* 0x000fea0003800000 */
[----:B------:R-:W-:Y:S01]  /*29d0*/  UMOV UR5, 0x10 ;  /* 0x0000001000057882 */ /* 0x000fe20000000000 */
[----:B------:R-:W-:Y:S01]  /*29e0*/  HFMA2 R0, -RZ, RZ, 0, 5.9604644775390625e-08 ;  /* 0x00000001ff007431 */ /* 0x000fe200000001ff */
[----:B------:R-:W-:-:S03]  /*29f0*/  MOV R2, 0xffff ;  /* 0x0000ffff00027802 */ /* 0x000fc60000000f00 */
[----:B------:R-:W-:Y:S04]  /*2a00*/  DEPBAR.LE SB1, 0x36 ;  /* 0x00009d800000791a */ /* 0x000fe80000000000 */
[----:B------:R-:W1:Y:S02]  /*2a10*/  UTCATOMSWS.FIND_AND_SET.ALIGN UP0, UR5, UR5 ;  /* 0x00000005000575e3 */ /* 0x000e640008000800 */
[----:B-1----:R-:W-:Y:S01]  /*2a20*/  MOV R3, UR5 ;  /* 0x0000000500037c02 */ /* 0x002fe20008000f00 */
[----:B------:R-:W-:Y:S06]  /*2a30*/  BRA.U UP0, `(.L_x_49) ;  /* 0x0000000100187547 */ /* 0x000fec000b800000 */
.L_x_50:
[----:B------:R-:W-:Y:S05]  /*2a40*/  NANOSLEEP 0x64 ;  /* 0x000000640000795d */ /* 0x000fea0003800000 */
[----:B------:R-:W-:-:S05]  /*2a50*/  UMOV UR5, 0x10 ;  /* 0x0000001000057882 */ /* 0x000fca0000000000 */
[----:B------:R-:W-:Y:S04]  /*2a60*/  DEPBAR.LE SB1, 0x36 ;  /* 0x00009d800000791a */ /* 0x000fe80000000000 */
[----:B------:R-:W1:Y:S02]  /*2a70*/  UTCATOMSWS.FIND_AND_SET.ALIGN UP0, UR5, UR5 ;  /* 0x00000005000575e3 */ /* 0x000e640008000800 */
[----:B-1----:R-:W-:Y:S01]  /*2a80*/  MOV R3, UR5 ;  /* 0x0000000500037c02 */ /* 0x002fe20008000f00 */
[----:B------:R-:W-:Y:S05]  /*2a90*/  BRA.U !UP0, `(.L_x_50) ;  /* 0xfffffffd08e87547 */ /* 0x000fea000b83ffff */
.L_x_49:
[-C--:B------:R-:W-:Y:S02]  /*2aa0*/  SHF.L.U32 R2, R2, R3.reuse, RZ ;  /* 0x0000000302027219 */ /* 0x080fe400000006ff */
[----:B------:R-:W-:Y:S01]  /*2ab0*/  SHF.L.U32 R0, R0, R3, RZ ;  /* 0x0000000300007219 */ /* 0x000fe200000006ff */
[----:B------:R-:W-:Y:S02]  /*2ac0*/  IMAD.SHL.U32 R3, R3, 0x20, RZ ;  /* 0x0000002003037824 */ /* 0x000fe400078e00ff */
[----:B------:R1:W-:Y:S04]  /*2ad0*/  ATOMS.OR RZ, [UR4+0x14], R2 ;  /* 0x00001402ffff798c */ /* 0x0003e8000b000004 */
[----:B------:R1:W-:Y:S04]  /*2ae0*/  ATOMS.OR RZ, [UR4+0x18], R0 ;  /* 0x00001800ffff798c */ /* 0x0003e8000b000004 */
[----:B------:R1:W-:Y:S01]  /*2af0*/  STS [UR37+0x120], R3 ;  /* 0x00012003ff007988 */ /* 0x0003e20008000825 */
[----:B------:R-:W-:Y:S05]  /*2b00*/  BRA `(.L_x_48) ;  /* 0x0000000000107947 */ /* 0x000fea0003800000 */
.L_x_47:
[----:B------:R-:W-:Y:S02]  /*2b10*/  MOV R0, 0xffffffff ;  /* 0xffffffff00007802 */ /* 0x000fe40000000f00 */
[----:B------:R-:W-:-:S03]  /*2b20*/  MOV R2, 0x2b50 ;  /* 0x00002b5000027802 */ /* 0x000fc60000000f00 */
[----:B------:R1:W-:Y:S04]  /*2b30*/  STS [UR37+0x120], R0 ;  /* 0x00012000ff007988 */ /* 0x0003e80008000825 */
[----:B-1-3-5:R-:W-:Y:S05]  /*2b40*/  CALL.REL.NOINC `($__internal_1_$__cuda_sm10x_tcgen05_guardrail_trap_phase_invalid_during_alloc) ;  /* 0x0000006c00947944 */ /* 0x02afea0003c00000 */
.L_x_48:
[----:B------:R-:W-:Y:S05]  /*2b50*/  WARPSYNC.ALL ;  /* 0x0000000000007948 */ /* 0x000fea0003800000 */
[----:B------:R-:W2:Y:S01]  /*2b60*/  S2UR UR5, SR_CgaCtaId ;  /* 0x00000000000579c3 */ /* 0x000ea20000008800 */
[----:B------:R-:W-:Y:S01]  /*2b70*/  UMOV UR4, 0x400 ;  /* 0x0000040000047882 */ /* 0x000fe20000000000 */
[----:B------:R-:W-:-:S06]  /*2b80*/  NOP ;  /* 0x0000000000007918 */ /* 0x000fcc0000000000 */
[----:B------:R-:W-:Y:S06]  /*2b90*/  BAR.ARV 0x6, 0xa0 ;  /* 0x0182800000007b1d */ /* 0x000fec0000002000 */
[----:B------:R-:W4:Y:S01]  /*2ba0*/  LDCU UR7, c[0x0][0x38c] ;  /* 0x00007180ff0777ac */ /* 0x000f220008000800 */
[----:B------:R-:W-:Y:S01]  /*2bb0*/  IMAD.MOV.U32 R11, RZ, RZ, 0x1 ;  /* 0x00000001ff0b7424 */ /* 0x000fe200078e00ff */
[----:B------:R-:W-:Y:S01]  /*2bc0*/  CS2R R8, SRZ ;  /* 0x0000000000087805 */ /* 0x000fe2000001ff00 */
[----:B------:R-:W-:Y:S01]  /*2bd0*/  IMAD.MOV.U32 R10, RZ, RZ, RZ ;  /* 0x000000ffff0a7224 */ /* 0x000fe200078e00ff */
[----:B------:R-:W3:Y:S01]  /*2be0*/  LDCU UR6, c[0x0][0x38c] ;  /* 0x00007180ff0677ac */ /* 0x000ee20008000800 */
[----:B------:R-:W-:Y:S01]  /*2bf0*/  UMOV UR15, URZ ;  /* 0x000000ff000f7c82 */ /* 0x000fe20008000000 */
[----:B------:R-:W-:Y:S01]  /*2c00*/  UMOV UR14, URZ ;  /* 0x000000ff000e7c82 */ /* 0x000fe20008000000 */
[----:B--2---:R-:W-:Y:S01]  /*2c10*/  ULEA UR5, UR5, UR4, 0x18 ;  /* 0x0000000405057291 */ /* 0x004fe2000f8ec0ff */
[----:B------:R-:W-:Y:S01]  /*2c20*/  UMOV UR24, 0x0 ;  /* 0x0000000000187882 */ /* 0x000fe20000000000 */
[----:B------:R-:W-:-:S02]  /*2c30*/  UMOV UR25, 0x4400010 ;  /* 0x0440001000197882 */ /* 0x000fc40000000000 */
[----:B------:R-:W-:Y:S02]  /*2c40*/  UIADD3 UR10, UPT, UPT, UR5, 0x6400, URZ ;  /* 0x00006400050a7890 */ /* 0x000fe4000fffe0ff */
[----:B------:R-:W-:Y:S02]  /*2c50*/  UIADD3 UR11, UPT, UPT, UR5, 0xa400, URZ ;  /* 0x0000a400050b7890 */ /* 0x000fe4000fffe0ff */
[----:B----4-:R-:W-:Y:S01]  /*2c60*/  UIADD3 UR7, UPT, UPT, UR7, 0x7f, URZ ;  /* 0x0000007f07077890 */ /* 0x010fe2000fffe0ff */
[----:B-1----:R-:W1:Y:S01]  /*2c70*/  LDS R0, [UR5+0x120] ;  /* 0x00012005ff007984 */ /* 0x002e620008000800 */
[----:B------:R-:W-:Y:S02]  /*2c80*/  USHF.R.U32.HI UR10, URZ, 0x4, UR10 ;  /* 0x00000004ff0a7899 */ /* 0x000fe4000801160a */
[----:B------:R-:W-:Y:S02]  /*2c90*/  USHF.R.S32.HI UR4, URZ, 0x1f, UR7 ;  /* 0x0000001fff047899 */ /* 0x000fe40008011407 */
[----:B------:R-:W-:-:S02]  /*2ca0*/  USHF.R.U32.HI UR11, URZ, 0x4, UR11 ;  /* 0x00000004ff0b7899 */ /* 0x000fc4000801160b */
[----:B------:R-:W-:Y:S02]  /*2cb0*/  ULEA.HI UR4, UR4, UR7, URZ, 0x7 ;  /* 0x0000000704047291 */ /* 0x000fe4000f8f38ff */
[----:B------:R-:W-:Y:S02]  /*2cc0*/  ULOP3.LUT UR10, UR10, 0x3fff, URZ, 0xc0, !UPT ;  /* 0x00003fff0a0a7892 */ /* 0x000fe4000f8ec0ff */
[----:B------:R-:W-:Y:S02]  /*2cd0*/  USHF.R.S32.HI UR4, URZ, 0x7, UR4 ;  /* 0x00000007ff047899 */ /* 0x000fe40008011404 */
[----:B------:R-:W-:Y:S02]  /*2ce0*/  ULOP3.LUT UR11, UR11, 0x3fff, URZ, 0xc0, !UPT ;  /* 0x00003fff0b0b7892 */ /* 0x000fe4000f8ec0ff */
[----:B------:R-:W-:Y:S01]  /*2cf0*/  UISETP.LT.AND UP0, UPT, UR4, 0x1, UPT ;  /* 0x000000010400788c */ /* 0x000fe2000bf01270 */
[----:B------:R-:W-:Y:S01]  /*2d00*/  UMOV UR22, 0x0 ;  /* 0x0000000000167882 */ /* 0x000fe20000000000 */
[----:B------:R-:W-:-:S02]  /*2d10*/  UMOV UR23, 0x4400010 ;  /* 0x0440001000177882 */ /* 0x000fc40000000000 */
[----:B------:R-:W-:Y:S02]  /*2d20*/  USEL UR9, UR4, 0x1, !UP0 ;  /* 0x0000000104097887 */ /* 0x000fe4000c000000 */
[----:B------:R-:W-:Y:S02]  /*2d30*/  ULOP3.LUT UR10, UR10, 0x10000, URZ, 0xfc, !UPT ;  /* 0x000100000a0a7892 */ /* 0x000fe4000f8efcff */
[----:B------:R-:W-:Y:S02]  /*2d40*/  ULOP3.LUT UR11, UR11, 0x10000, URZ, 0xfc, !UPT ;  /* 0x000100000b0b7892 */ /* 0x000fe4000f8efcff */
[----:B------:R-:W-:Y:S02]  /*2d50*/  UIADD3 UR9, UPT, UPT, -UR9, URZ, URZ ;  /* 0x000000ff09097290 */ /* 0x000fe4000fffe1ff */
[----:B---3--:R-:W-:Y:S01]  /*2d60*/  UISETP.GE.AND UP3, UPT, UR6, 0x1, UPT ;  /* 0x000000010600788c */ /* 0x008fe2000bf66270 */
[----:B------:R-:W-:Y:S01]  /*2d70*/  UMOV UR20, 0x0 ;  /* 0x0000000000147882 */ /* 0x000fe20000000000 */
[----:B------:R-:W-:Y:S01]  /*2d80*/  UMOV UR21, 0x4400010 ;  /* 0x0440001000157882 */ /* 0x000fe20000000000 */
[----:B------:R-:W-:Y:S01]  /*2d90*/  UMOV UR18, 0x0 ;  /* 0x0000000000127882 */ /* 0x000fe20000000000 */
[----:B------:R-:W-:Y:S01]  /*2da0*/  UMOV UR19, 0x4400010 ;  /* 0x0440001000137882 */ /* 0x000fe20000000000 */
[----:B-1----:R-:W-:-:S15]  /*2db0*/  R2UR UR16, R0 ;  /* 0x00000000001072ca */ /* 0x002fde00000e0000 */
.L_x_57:
[----:B------:R-:W-:Y:S02]  /*2dc0*/  LEA R0, R10, UR5, 0x3 ;  /* 0x000000050a007c11 */ /* 0x000fe4000f8e18ff */
[----:B------:R-:W-:Y:S02]  /*2dd0*/  SHF.L.U32 R2, R9, 0x1f, RZ ;  /* 0x0000001f09027819 */ /* 0x000fe400000006ff */
[----:B------:R-:W-:Y:S01]  /*2de0*/  PLOP3.LUT P0, PT, PT, PT, UP3, 0x80, 0x8 ;  /* 0x000000000008781c */ /* 0x000fe20003f0f038 */
[----:B------:R-:W-:Y:S01]  /*2df0*/  VIADD R3, R0, 0x80 ;  /* 0x0000008000037836 */ /* 0x000fe20000000000 */
[----:B-1----:R-:W1:Y:S02]  /*2e00*/  SYNCS.PHASECHK.TRANS64.TRYWAIT P1, [R0+URZ+0x70], R2 ;  /* 0x00007002000075a7 */ /* 0x002e6400080211ff */
[----:B-1-3--:R-:W-:Y:S09]  /*2e10*/  @!P1 BRA `(.L_x_51) ;  /* 0x0000006000e49947 */ /* 0x00aff20003800000 */
.L_x_134:
[----:B------:R-:W-:Y:S01]  /*2e20*/  LEA R4, R10, UR5, 0x4 ;  /* 0x000000050a047c11 */ /* 0x000fe2000f8e20ff */
[----:B------:R-:W-:Y:S01]  /*2e30*/  @UP3 ULEA UR6, UR14, UR5, 0x3 ;  /* 0x000000050e063291 */ /* 0x000fe2000f8e18ff */
[----:B------:R-:W-:Y:S01]  /*2e40*/  PLOP3.LUT P2, PT, PT, PT, PT, 0x80, 0x8 ;  /* 0x000000000008781c */ /* 0x000fe20003f4f070 */
[----:B------:R-:W-:Y:S01]  /*2e50*/  ULEA UR7, UR15, UR5, 0x3 ;  /* 0x000000050f077291 */ /* 0x000fe2000f8e18ff */
[----:B------:R-:W-:Y:S02]  /*2e60*/  PRMT R3, RZ, 0x654, R3 ;  /* 0x00000654ff037816 */ /* 0x000fe40000000003 */
[----:B------:R-:W2:Y:S01]  /*2e70*/  LDS.128 R4, [R4+0x100] ;  /* 0x0001000004047984 */ /* 0x000ea20000000c00 */
[----:B-1----:R-:W-:Y:S02]  /*2e80*/  @P0 SHF.L.U32 R2, R8, 0x1f, RZ ;  /* 0x0000001f08020819 */ /* 0x002fe400000006ff */
[----:B------:R-:W-:Y:S01]  /*2e90*/  SHF.L.U32 R0, R11, 0x1f, RZ ;  /* 0x0000001f0b007819 */ /* 0x000fe200000006ff */
[----:B------:R-:W-:Y:S01]  /*2ea0*/  @!PT LDS RZ, [RZ] ;  /* 0x00000000fffff984 */ /* 0x000fe20000000800 */
[----:B------:R-:W-:Y:S01]  /*2eb0*/  @!PT LDS RZ, [RZ] ;  /* 0x00000000fffff984 */ /* 0x000fe20000000800 */
[----:B------:R-:W-:Y:S01]  /*2ec0*/  @!PT LDS RZ, [RZ] ;  /* 0x00000000fffff984 */ /* 0x000fe20000000800 */
[----:B------:R-:W-:Y:S01]  /*2ed0*/  @!PT LDS RZ, [RZ] ;  /* 0x00000000fffff984 */ /* 0x000fe20000000800 */
[----:B------:R1:W-:Y:S06]  /*2ee0*/  MEMBAR.ALL.CTA ;  /* 0x0000000000007992 */ /* 0x0003ec0000008000 */
[----:B-1----:R-:W1:Y:S02]  /*2ef0*/  FENCE.VIEW.ASYNC.S ;  /* 0x00000000000073c6 */ /* 0x002e640000000000 */
[----:B-1----:R1:W-:Y:S01]  /*2f00*/  SYNCS.ARRIVE.TRANS64.RED.A1T0 RZ, [R3+URZ], RZ ;  /* 0x000000ff03ff79a7 */ /* 0x0023e200081004ff */
[----:B------:R1:W3:Y:S01]  /*2f10*/  @P0 SYNCS.PHASECHK.TRANS64.TRYWAIT P2, [UR6], R2 ;  /* 0x00000002ff0005a7 */ /* 0x0002e20008041106 */
[----:B------:R-:W-:Y:S01]  /*2f20*/  ULEA.HI UR6, UR15, UR15, URZ, 0x1 ;  /* 0x0000000f0f067291 */ /* 0x000fe2000f8f08ff */
[----:B--2---:R-:W-:-:S03]  /*2f30*/  LOP3.LUT P1, RZ, R6, 0x1, RZ, 0xc0, !PT ;  /* 0x0000000106ff7812 */ /* 0x004fc6000782c0ff */
[----:B------:R-:W-:Y:S02]  /*2f40*/  USHF.L.U32 UR8, UR6, 0x7, URZ ;  /* 0x0000000706087899 */ /* 0x000fe400080006ff */
[----:B------:R-:W-:Y:S02]  /*2f50*/  ULOP3.LUT UR6, UR6, 0xffe, URZ, 0xc0, !UPT ;  /* 0x00000ffe06067892 */ /* 0x000fe4000f8ec0ff */
[----:B------:R-:W-:Y:S02]  /*2f60*/  ULOP3.LUT UR8, UR8, 0xffffff00, URZ, 0xc0, !UPT ;  /* 0xffffff0008087892 */ /* 0x000fe4000f8ec0ff */
[----:B------:R-:W-:Y:S02]  /*2f70*/  UIADD3 UR6, UPT, UPT, -UR6, UR15, URZ ;  /* 0x0000000f06067290 */ /* 0x000fe4000fffe1ff */
[----:B------:R-:W-:Y:S01]  /*2f80*/  UIADD3 UR8, UPT, UPT, UR16, UR8, URZ ;  /* 0x0000000810087290 */ /* 0x000fe2000fffe0ff */
[----:B------:R-:W2:Y:S03]  /*2f90*/  SYNCS.PHASECHK.TRANS64.TRYWAIT P0, [UR7+0xb0], R0 ;  /* 0x0000b000ff0075a7 */ /* 0x000ea60008001107 */
[----:B------:R-:W-:Y:S01]  /*2fa0*/  ULEA UR8, UR6, UR8, 0x14 ;  /* 0x0000000806087291 */ /* 0x000fe2000f8ea0ff */
[----:B-123--:R-:W-:Y:S11]  /*2fb0*/  @!P0 BRA `(.L_x_52) ;  /* 0x0000006000908947 */ /* 0x00eff60003800000 */
.L_x_136:
[----:B------:R-:W-:Y:S01]  /*2fc0*/  IADD3 R10, PT, PT, R10, 0x1, RZ ;  /* 0x000000010a0a7810 */ /* 0x000fe20007ffe0ff */
[----:B------:R-:W-:Y:S06]  /*2fd0*/  BRA.U !UP3, `(.L_x_53) ;  /* 0x000000010bc07547 */ /* 0x000fec000b800000 */
[----:B------:R-:W-:Y:S01]  /*2fe0*/  UPLOP3.LUT UP4, UPT, UPT, UPT, UPT, 0x40, 0x4 ;  /* 0x000000000004789c */ /* 0x000fe20003f8e870 */
[----:B------:R-:W-:Y:S01]  /*2ff0*/  UMOV UR13, UR9 ;  /* 0x00000009000d7c82 */ /* 0x000fe20008000000 */
[----:B------:R-:W-:Y:S01]  /*3000*/  UMOV UR12, UR4 ;  /* 0x00000004000c7c82 */ /* 0x000fe20008000000 */
[----:B------:R-:W-:-:S08]  /*3010*/  UMOV UR17, UR14 ;  /* 0x0000000e00117c82 */ /* 0x000fd00008000000 */
.L_x_56:
[----:B------:R-:W-:Y:S02]  /*3020*/  UIADD3 UR13, UPT, UPT, UR13, 0x1, URZ ;  /* 0x000000010d0d7890 */ /* 0x000fe4000fffe0ff */
[----:B--2---:R-:W-:Y:S02]  /*3030*/  ULEA UR6, UR17, UR5, 0x3 ;  /* 0x0000000511067291 */ /* 0x004fe4000f8e18ff */
[----:B------:R-:W-:Y:S01]  /*3040*/  UISETP.NE.AND UP0, UPT, UR13, URZ, UPT ;  /* 0x000000ff0d00728c */ /* 0x000fe2000bf05270 */
[----:B---3--:R-:W-:Y:S10]  /*3050*/  @P2 BRA `(.L_x_54) ;  /* 0x00000000000c2947 */ /* 0x008ff40003800000 */
[----:B-1----:R-:W-:Y:S04]  /*3060*/  SHF.L.U32 R2, R8, 0x1f, RZ ;  /* 0x0000001f08027819 */ /* 0x002fe800000006ff */
[----:B------:R-:W1:Y:S02]  /*3070*/  SYNCS.PHASECHK.TRANS64.TRYWAIT P0, [UR6], R2 ;  /* 0x00000002ff0075a7 */ /* 0x000e640008001106 */
[----:B-1----:R-:W-:Y:S05]  /*3080*/  @!P0 BRA `(.L_x_55) ;  /* 0x0000006000748947 */ /* 0x002fea0003800000 */
.L_x_54:
[----:B------:R-:W-:Y:S01]  /*3090*/  UISETP.NE.AND UP1, UPT, UR12, 0x1, UPT ;  /* 0x000000010c00788c */ /* 0x000fe2000bf25270 */
[----:B------:R-:W-:Y:S01]  /*30a0*/  PLOP3.LUT P2, PT, PT, PT, PT, 0x80, 0x8 ;  /* 0x000000000008781c */ /* 0x000fe20003f4f070 */
[----:B------:R-:W-:Y:S02]  /*30b0*/  UIADD3 UR14, UPT, UPT, UR17, 0x1, URZ ;  /* 0x00000001110e7890 */ /* 0x000fe4000fffe0ff */
[----:B------:R-:W-:Y:S02]  /*30c0*/  ULEA UR28, UR17, UR11, 0xb ;  /* 0x0000000b111c7291 */ /* 0x000fe4000f8e58ff */
[----:B------:R-:W-:Y:S01]  /*30d0*/  UISETP.NE.AND UP2, UPT, UR14, 0x2, UPT ;  /* 0x000000020e00788c */ /* 0x000fe2000bf45270 */
[----:B------:R-:W-:Y:S01]  /*30e0*/  PLOP3.LUT P0, PT, PT, PT, UP1, 0x80, 0x8 ;  /* 0x000000000008781c */ /* 0x000fe20003f0f018 */
[----:B------:R-:W-:Y:S02]  /*30f0*/  UIADD3 UR40, UPT, UPT, UR28, 0x2, URZ ;  /* 0x000000021c287890 */ /* 0x000fe4000fffe0ff */
[----:B------:R-:W-:Y:S02]  /*3100*/  USEL UR27, URZ, 0x1, UP2 ;  /* 0x00000001ff1b7887 */ /* 0x000fe40009000000 */
[----:B------:R-:W-:Y:S02]  /*3110*/  USEL UR14, UR14, URZ, UP2 ;  /* 0x000000ff0e0e7287 */ /* 0x000fe40009000000 */
[----:B------:R-:W-:Y:S02]  /*3120*/  UIADD3 UR36, UPT, UPT, UR28, 0x4, URZ ;  /* 0x000000041c247890 */ /* 0x000fe4000fffe0ff */
[----:B------:R-:W-:Y:S01]  /*3130*/  @UP1 ULEA UR26, UR14, UR5, 0x3 ;  /* 0x000000050e1a1291 */ /* 0x000fe2000f8e18ff */
[----:B------:R-:W-:Y:S01]  /*3140*/  LOP3.LUT R8, R8, UR27, RZ, 0x3c, !PT ;  /* 0x0000001b08087c12 */ /* 0x000fe2000f8e3cff */
[----:B------:R-:W-:Y:S02]  /*3150*/  UIADD3 UR32, UPT, UPT, UR28, 0x6, URZ ;  /* 0x000000061c207890 */ /* 0x000fe4000fffe0ff */
[----:B------:R-:W-:Y:S01]  /*3160*/  UIADD3 UR6, UPT, UPT, UR6, 0x10, URZ ;  /* 0x0000001006067890 */ /* 0x000fe2000fffe0ff */
[----:B-1----:R-:W-:Y:S01]  /*3170*/  @P0 SHF.L.U32 R0, R8, 0x1f, RZ ;  /* 0x0000001f08000819 */ /* 0x002fe200000006ff */
[----:B------:R-:W-:Y:S01]  /*3180*/  UIADD3 UR12, UPT, UPT, UR12, -0x1, URZ ;  /* 0xffffffff0c0c7890 */ /* 0x000fe2000fffe0ff */
[----:B------:R-:W-:Y:S02]  /*3190*/  UMOV UR29, 0x40004040 ;  /* 0x40004040001d7882 */ /* 0x000fe40000000000 */
[----:B------:R2:W3:Y:S01]  /*31a0*/  @P0 SYNCS.PHASECHK.TRANS64.TRYWAIT P2, [UR26], R0 ;  /* 0x00000000ff0005a7 */ /* 0x0004e2000804111a */
[----:B------:R-:W-:Y:S01]  /*31b0*/  ULEA UR26, UR17, UR10, 0x9 ;  /* 0x0000000a111a7291 */ /* 0x000fe2000f8e48ff */
[----:B------:R-:W-:Y:S01]  /*31c0*/  UMOV UR27, 0x40004040 ;  /* 0x40004040001b7882 */ /* 0x000fe20000000000 */
[----:B------:R-:W-:Y:S02]  /*31d0*/  UMOV UR41, 0x40004040 ;  /* 0x4000404000297882 */ /* 0x000fe40000000000 */
[----:B------:R-:W-:Y:S02]  /*31e0*/  UIADD3 UR38, UPT, UPT, UR26, 0x2, URZ ;  /* 0x000000021a267890 */ /* 0x000fe4000fffe0ff */
[----:B------:R-:W-:Y:S02]  /*31f0*/  UIADD3 UR34, UPT, UPT, UR26, 0x4, URZ ;  /* 0x000000041a227890 */ /* 0x000fe4000fffe0ff */
[----:B------:R-:W-:Y:S01]  /*3200*/  UIADD3 UR30, UPT, UPT, UR26, 0x6, URZ ;  /* 0x000000061a1e7890 */ /* 0x000fe2000fffe0ff */
[----:B------:R2:W-:Y:S01]  /*3210*/  UTCQMMA gdesc[UR26], gdesc[UR28], tmem[UR8], tmem[UR24], idesc[UR25], UP4 ;  /* 0x00ff181c1a0075ea */ /* 0x0005e2000a000308 */
[----:B------:R-:W-:Y:S01]  /*3220*/  UPLOP3.LUT UP4, UPT, UPT, UPT, UPT, 0x80, 0x8 ;  /* 0x000000000008789c */ /* 0x000fe20003f8f070 */
[----:B------:R-:W-:Y:S01]  /*3230*/  UMOV UR39, 0x40004040 ;  /* 0x4000404000277882 */ /* 0x000fe20000000000 */
[----:B------:R-:W-:Y:S01]  /*3240*/  UMOV UR37, 0x40004040 ;  /* 0x4000404000257882 */ /* 0x000fe20000000000 */
[----:B------:R2:W-:Y:S01]  /*3250*/  UTCQMMA gdesc[UR38], gdesc[UR40], tmem[UR8], tmem[UR22], idesc[UR23], UPT ;  /* 0x00ff1628260075ea */ /* 0x0005e2000b800308 */
[----:B------:R-:W-:Y:S01]  /*3260*/  UMOV UR35, 0x40004040 ;  /* 0x4000404000237882 */ /* 0x000fe20000000000 */
[----:B------:R-:W-:Y:S01]  /*3270*/  UMOV UR33, 0x40004040 ;  /* 0x4000404000217882 */ /* 0x000fe20000000000 */
[----:B------:R-:W-:Y:S01]  /*3280*/  UMOV UR31, 0x40004040 ;  /* 0x40004040001f7882 */ /* 0x000fe20000000000 */
[----:B------:R2:W-:Y:S01]  /*3290*/  UTCQMMA gdesc[UR34], gdesc[UR36], tmem[UR8], tmem[UR20], idesc[UR21], UPT ;  /* 0x00ff1424220075ea */ /* 0x0005e2000b800308 */
[----:B------:R2:W-:Y:S01]  /*32a0*/  UTCQMMA gdesc[UR30], gdesc[UR32], tmem[UR8], tmem[UR18], idesc[UR19], UPT ;  /* 0x00ff12201e0075ea */ /* 0x0005e2000b800308 */
[----:B------:R2:W-:Y:S01]  /*32b0*/  UTCBAR [UR6], URZ ;  /* 0x000000ff060073e9 */ /* 0x0005e200080000ff */
[----:B------:R-:W-:Y:S01]  /*32c0*/  UMOV UR17, UR14 ;  /* 0x0000000e00117c82 */ /* 0x000fe20008000000 */
[----:B------:R-:W-:Y:S05]  /*32d0*/  BRA.U UP0, `(.L_x_56) ;  /* 0xfffffffd00507547 */ /* 0x000fea000b83ffff */
.L_x_53:
[----:B------:R-:W-:Y:S01]  /*32e0*/  UIADD3 UR15, UPT, UPT, UR15, 0x1, URZ ;  /* 0x000000010f0f7890 */ /* 0x000fe2000fffe0ff */
[C---:B------:R-:W-:Y:S01]  /*32f0*/  ISETP.NE.AND P0, PT, R10.reuse, 0x2, PT ;  /* 0x000000020a00780c */ /* 0x040fe20003f05270 */
[----:B------:R-:W-:Y:S02]  /*3300*/  UIADD3 UR7, UPT, UPT, UR7, 0x90, URZ ;  /* 0x0000009007077890 */ /* 0x000fe4000fffe0ff */
[----:B------:R-:W-:Y:S01]  /*3310*/  UISETP.NE.AND UP0, UPT, UR15, 0x4, UPT ;  /* 0x000000040f00788c */ /* 0x000fe2000bf05270 */
[----:B-12---:R-:W-:Y:S02]  /*3320*/  SEL R0, RZ, 0x1, P0 ;  /* 0x00000001ff007807 */ /* 0x006fe40000000000 */
[----:B------:R-:W-:Y:S01]  /*3330*/  SEL R10, R10, RZ, P0 ;  /* 0x000000ff0a0a7207 */ /* 0x000fe20000000000 */
[----:B------:R-:W-:Y:S01]  /*3340*/  USEL UR6, URZ, 0x1, UP0 ;  /* 0x00000001ff067887 */ /* 0x000fe20008000000 */
[----:B------:R-:W-:Y:S01]  /*3350*/  LOP3.LUT R9, R9, R0, RZ, 0x3c, !PT ;  /* 0x0000000009097212 */ /* 0x000fe200078e3cff */
[----:B------:R-:W-:Y:S01]  /*3360*/  USEL UR15, UR15, URZ, UP0 ;  /* 0x000000ff0f0f7287 */ /* 0x000fe20008000000 */
[----:B------:R1:W-:Y:S03]  /*3370*/  UTCBAR [UR7], URZ ;  /* 0x000000ff070073e9 */ /* 0x0003e600080000ff */
[----:B------:R-:W-:Y:S01]  /*3380*/  LOP3.LUT R11, R11, UR6, RZ, 0x3c, !PT ;  /* 0x000000060b0b7c12 */ /* 0x000fe2000f8e3cff */
[----:B------:R-:W-:Y:S07]  /*3390*/  @P1 BRA `(.L_x_57) ;  /* 0xfffffff800881947 */ /* 0x000fee000383ffff */
[----:B------:R-:W2:Y:S01]  /*33a0*/  S2UR UR4, SR_CgaCtaId ;  /* 0x00000000000479c3 */ /* 0x000ea20000008800 */
[----:B------:R-:W-:Y:S01]  /*33b0*/  ELECT P0, URZ, PT ;  /* 0x0000000000ff782f */ /* 0x000fe20003800000 */
[----:B------:R-:W-:Y:S01]  /*33c0*/  IMAD.MOV.U32 R0, RZ, RZ, 0x1 ;  /* 0x00000001ff007424 */ /* 0x000fe200078e00ff */
[----:B------:R-:W-:Y:S01]  /*33d0*/  UIADD3 UR5, UPT, UPT, UR5, 0xb0, URZ ;  /* 0x000000b005057890 */ /* 0x000fe2000fffe0ff */
[----:B------:R-:W-:Y:S01]  /*33e0*/  SHF.L.U32 R2, R11, 0x1f, RZ ;  /* 0x0000001f0b027819 */ /* 0x000fe200000006ff */
[----:B------:R-:W-:-:S03]  /*33f0*/  UMOV UR6, 0x40 ;  /* 0x0000004000067882 */ /* 0x000fc60000000000 */
[----:B------:R-:W-:Y:S01]  /*3400*/  UVIRTCOUNT.DEALLOC.SMPOOL 0x80 ;  /* 0x000000800000784c */ /* 0x000fe20000000000 */
[----:B--2---:R-:W-:Y:S02]  /*3410*/  ULEA UR4, UR4, UR6, 0x18 ;  /* 0x0000000604047291 */ /* 0x004fe4000f8ec0ff */
[----:B------:R-:W-:-:S07]  /*3420*/  ULEA UR6, UR15, UR5, 0x3 ;  /* 0x000000050f067291 */ /* 0x000fce000f8e18ff */
[----:B------:R2:W-:Y:S02]  /*3430*/  @P0 STS.U8 [UR4+0x1c], R0 ;  /* 0x00001c00ff000988 */ /* 0x0005e40008000004 */
[----:B------:R-:W4:Y:S02]  /*3440*/  SYNCS.PHASECHK.TRANS64.TRYWAIT P0, [UR6], R2 ;  /* 0x00000002ff0075a7 */ /* 0x000f240008001106 */
[----:B--2-4-:R-:W-:Y:S05]  /*3450*/  @!P0 BRA `(.L_x_58) ;  /* 0x0000005c00988947 */ /* 0x014fea0003800000 */
.L_x_139:
[----:B-1----:R-:W-:-:S04]  /*3460*/  UIADD3 UR7, UPT, UPT, UR15, 0x1, URZ ;  /* 0x000000010f077890 */ /* 0x002fc8000fffe0ff */
[----:B------:R-:W-:-:S04]  /*3470*/  UISETP.NE.AND UP0, UPT, UR7, 0x4, UPT ;  /* 0x000000040700788c */ /* 0x000fc8000bf05270 */
[----:B------:R-:W-:Y:S02]  /*3480*/  USEL UR8, URZ, 0x1, UP0 ;  /* 0x00000001ff087887 */ /* 0x000fe40008000000 */
[----:B------:R-:W-:-:S04]  /*3490*/  USEL UR7, UR7, URZ, UP0 ;  /* 0x000000ff07077287 */ /* 0x000fc80008000000 */
[----:B------:R-:W-:Y:S01]  /*34a0*/  ULEA UR6, UR7, UR5, 0x3 ;  /* 0x0000000507067291 */ /* 0x000fe2000f8e18ff */
[----:B--2---:R-:W-:-:S04]  /*34b0*/  LOP3.LUT R2, R11, UR8, RZ, 0x3c, !PT ;  /* 0x000000080b027c12 */ /* 0x004fc8000f8e3cff */
[----:B------:R-:W-:-:S04]  /*34c0*/  SHF.L.U32 R3, R2, 0x1f, RZ ;  /* 0x0000001f02037819 */ /* 0x000fc800000006ff */
[----:B------:R-:W1:Y:S02]  /*34d0*/  SYNCS.PHASECHK.TRANS64.TRYWAIT P0, [UR6], R3 ;  /* 0x00000003ff0075a7 */ /* 0x000e640008001106 */
[----:B-1----:R-:W-:Y:S05]  /*34e0*/  @!P0 BRA `(.L_x_59) ;  /* 0x0000005c008c8947 */ /* 0x002fea0003800000 */
.L_x_141:
[----:B------:R-:W-:-:S04]  /*34f0*/  UIADD3 UR7, UPT, UPT, UR7, 0x1, URZ ;  /* 0x0000000107077890 */ /* 0x000fc8000fffe0ff */
[----:B------:R-:W-:-:S04]  /*3500*/  UISETP.NE.AND UP0, UPT, UR7, 0x4, UPT ;  /* 0x000000040700788c */ /* 0x000fc8000bf05270 */
[----:B------:R-:W-:Y:S02]  /*3510*/  USEL UR8, URZ, 0x1, UP0 ;  /* 0x00000001ff087887 */ /* 0x000fe40008000000 */
[----:B------:R-:W-:-:S04]  /*3520*/  USEL UR7, UR7, URZ, UP0 ;  /* 0x000000ff07077287 */ /* 0x000fc80008000000 */
[----:B------:R-:W-:Y:S01]  /*3530*/  ULEA UR6, UR7, UR5, 0x3 ;  /* 0x0000000507067291 */ /* 0x000fe2000f8e18ff */
[----:B------:R-:W-:-:S04]  /*3540*/  LOP3.LUT R2, R2, UR8, RZ, 0x3c, !PT ;  /* 0x0000000802027c12 */ /* 0x000fc8000f8e3cff */
[----:B-1----:R-:W-:-:S04]  /*3550*/  SHF.L.U32 R3, R2, 0x1f, RZ ;  /* 0x0000001f02037819 */ /* 0x002fc800000006ff */
[----:B------:R-:W1:Y:S02]  /*3560*/  SYNCS.PHASECHK.TRANS64.TRYWAIT P0, [UR6], R3 ;  /* 0x00000003ff0075a7 */ /* 0x000e640008001106 */
[----:B-1----:R-:W-:Y:S05]  /*3570*/  @!P0 BRA `(.L_x_60) ;  /* 0x0000005c00808947 */ /* 0x002fea0003800000 */
.L_x_143:
[----:B------:R-:W-:-:S04]  /*3580*/  UIADD3 UR7, UPT, UPT, UR7, 0x1, URZ ;  /* 0x0000000107077890 */ /* 0x000fc8000fffe0ff */
[----:B------:R-:W-:-:S04]  /*3590*/  UISETP.NE.AND UP0, UPT, UR7, 0x4, UPT ;  /* 0x000000040700788c */ /* 0x000fc8000bf05270 */
[----:B------:R-:W-:Y:S02]  /*35a0*/  USEL UR6, URZ, 0x1, UP0 ;  /* 0x00000001ff067887 */ /* 0x000fe40008000000 */
[----:B------:R-:W-:-:S04]  /*35b0*/  USEL UR7, UR7, URZ, UP0 ;  /* 0x000000ff07077287 */ /* 0x000fc80008000000 */
[----:B------:R-:W-:Y:S01]  /*35c0*/  ULEA UR7, UR7, UR5, 0x3 ;  /* 0x0000000507077291 */ /* 0x000fe2000f8e18ff */
[----:B------:R-:W-:-:S04]  /*35d0*/  LOP3.LUT R2, R2, UR6, RZ, 0x3c, !PT ;  /* 0x0000000602027c12 */ /* 0x000fc8000f8e3cff */
[----:B------:R-:W-:-:S04]  /*35e0*/  SHF.L.U32 R2, R2, 0x1f, RZ ;  /* 0x0000001f02027819 */ /* 0x000fc800000006ff */
[----:B------:R-:W2:Y:S02]  /*35f0*/  SYNCS.PHASECHK.TRANS64.TRYWAIT P0, [UR7], R2 ;  /* 0x00000002ff0075a7 */ /* 0x000ea40008001107 */
[----:B--2---:R-:W-:Y:S05]  /*3600*/  @!P0 BRA `(.L_x_61) ;  /* 0x0000005c00748947 */ /* 0x004fea0003800000 */
.L_x_145:
[----:B------:R-:W-:Y:S01]  /*3610*/  NOP ;  /* 0x0000000000007918 */ /* 0x000fe20000000000 */
[----:B-1----:R-:W1:Y:S01]  /*3620*/  LDS R0, [UR4+0x14] ;  /* 0x00001404ff007984 */ /* 0x002e620008000800 */
[----:B------:R-:W-:Y:S01]  /*3630*/  ULOP3.LUT UR6, UR16, 0xffff, URZ, 0xc0, !UPT ;  /* 0x0000ffff10067892 */ /* 0x000fe2000f8ec0ff */
[----:B------:R-:W-:Y:S01]  /*3640*/  UMOV UR8, 0xffff ;  /* 0x0000ffff00087882 */ /* 0x000fe20000000000 */
[----:B------:R-:W-:Y:S02]  /*3650*/  UMOV UR5, 0x1 ;  /* 0x0000000100057882 */ /* 0x000fe40000000000 */
[----:B------:R-:W-:-:S04]  /*3660*/  USHF.R.U32.HI UR6, URZ, 0x5, UR6 ;  /* 0x00000005ff067899 */ /* 0x000fc80008011606 */
[----:B------:R-:W-:Y:S02]  /*3670*/  USHF.L.U32 UR8, UR8, UR6, URZ ;  /* 0x0000000608087299 */ /* 0x000fe400080006ff */
[----:B------:R-:W-:-:S04]  /*3680*/  USHF.L.U32 UR5, UR5, UR6, URZ ;  /* 0x0000000605057299 */ /* 0x000fc800080006ff */
[----:B-1----:R-:W-:-:S04]  /*3690*/  LOP3.LUT R0, R0, UR8, RZ, 0xc0, !PT ;  /* 0x0000000800007c12 */ /* 0x002fc8000f8ec0ff */
[----:B------:R-:W-:-:S13]  /*36a0*/  ISETP.NE.AND P0, PT, R0, UR8, PT ;  /* 0x0000000800007c0c */ /* 0x000fda000bf05270 */
[----:B------:R-:W-:Y:S05]  /*36b0*/  @P0 BRA `(.L_x_62) ;  /* 0x0000000000580947 */ /* 0x000fea0003800000 */
[----:B------:R-:W1:Y:S02]  /*36c0*/  LDS R0, [UR4+0x18] ;  /* 0x00001804ff007984 */ /* 0x000e640008000800 */
[----:B-1----:R-:W-:-:S04]  /*36d0*/  LOP3.LUT R0, R0, UR5, RZ, 0xc0, !PT ;  /* 0x0000000500007c12 */ /* 0x002fc8000f8ec0ff */
[----:B------:R-:W-:-:S13]  /*36e0*/  ISETP.NE.AND P0, PT, R0, UR5, PT ;  /* 0x0000000500007c0c */ /* 0x000fda000bf05270 */
[----:B------:R-:W-:Y:S05]  /*36f0*/  @P0 BRA `(.L_x_63) ;  /* 0x00000000003c0947 */ /* 0x000fea0003800000 */
[----:B------:R-:W1:Y:S01]  /*3700*/  S2R R2, SR_LANEID ;  /* 0x0000000000027919 */ /* 0x000e620000000000 */
[----:B------:R-:W-:Y:S01]  /*3710*/  ULOP3.LUT UR8, URZ, UR8, URZ, 0x33, !UPT ;  /* 0x00000008ff087292 */ /* 0x000fe2000f8e33ff */
[----:B------:R-:W-:Y:S02]  /*3720*/  VOTEU.ANY UR7, UPT, PT ;  /* 0x0000000000077886 */ /* 0x000fe400038e0100 */
[----:B------:R-:W-:-:S03]  /*3730*/  UFLO.U32 UR7, UR7 ;  /* 0x00000007000772bd */ /* 0x000fc600080e0000 */
[----:B------:R-:W-:-:S04]  /*3740*/  IMAD.U32 R0, RZ, RZ, UR8 ;  /* 0x00000008ff007e24 */ /* 0x000fc8000f8e00ff */
[----:B------:R2:W4:Y:S02]  /*3750*/  REDUX UR6, R0 ;  /* 0x00000000000673c4 */ /* 0x0005240000000000 */
[----:B------:R1:W-:Y:S02]  /*3760*/  UTCATOMSWS.AND URZ, UR8 ;  /* 0x0000000800ff79e3 */ /* 0x0003e40008000000 */
[----:B-1----:R-:W-:Y:S02]  /*3770*/  ISETP.EQ.U32.AND P0, PT, R2, UR7, PT ;  /* 0x0000000702007c0c */ /* 0x002fe4000bf02070 */
[----:B--2---:R-:W-:Y:S02]  /*3780*/  LOP3.LUT R0, RZ, UR5, RZ, 0x33, !PT ;  /* 0x00000005ff007c12 */ /* 0x004fe4000f8e33ff */
[----:B----4-:R-:W-:Y:S02]  /*3790*/  MOV R2, UR6 ;  /* 0x0000000600027c02 */ /* 0x010fe40008000f00 */
[----:B------:R-:W1:Y:S07]  /*37a0*/  REDUX UR5, R0 ;  /* 0x00000000000573c4 */ /* 0x000e6e0000000000 */
[----:B------:R2:W-:Y:S01]  /*37b0*/  @P0 ATOMS.AND RZ, [UR4+0x14], R2 ;  /* 0x00001402ffff098c */ /* 0x0005e2000a800004 */
[----:B-1----:R-:W-:-:S05]  /*37c0*/  IMAD.U32 R0, RZ, RZ, UR5 ;  /* 0x00000005ff007e24 */ /* 0x002fca000f8e00ff */
[----:B------:R2:W-:Y:S01]  /*37d0*/  @P0 ATOMS.AND RZ, [UR4+0x18], R0 ;  /* 0x00001800ffff098c */ /* 0x0005e2000a800004 */
[----:B------:R-:W-:Y:S05]  /*37e0*/  BRA `(.L_x_64) ;  /* 0x0000000000147947 */ /* 0x000fea0003800000 */
.L_x_63:
[----:B------:R-:W-:Y:S02]  /*37f0*/  MOV R2, 0x3810 ;  /* 0x0000381000027802 */ /* 0x000fe40000000f00 */
[----:B---3-5:R-:W-:Y:S05]  /*3800*/  CALL.REL.NOINC `($__internal_0_$__cuda_sm10x_tcgen05_guardrail_trap_col_being_dealloced_not_returned_by_alloc) ;  /* 0x0000006000587944 */ /* 0x028fea0003c00000 */
[----:B------:R-:W-:Y:S05]  /*3810*/  BRA `(.L_x_64) ;  /* 0x0000000000087947 */ /* 0x000fea0003800000 */
.L_x_62:
[----:B------:R-:W-:Y:S02]  /*3820*/  MOV R2, 0x3840 ;  /* 0x0000384000027802 */ /* 0x000fe40000000f00 */
[----:B---3-5:R-:W-:Y:S05]  /*3830*/  CALL.REL.NOINC `($__internal_2_$__cuda_sm10x_tcgen05_guardrail_trap_unallocated_columns_being_dealloced) ;  /* 0x0000006000647944 */ /* 0x028fea0003c00000 */
.L_x_64:
[----:B------:R-:W-:Y:S01]  /*3840*/  NOP ;  /* 0x0000000000007918 */ /* 0x000fe20000000000 */
[----:B------:R-:W-:Y:S05]  /*3850*/  EXIT ;  /* 0x000000000000794d */ /* 0x000fea0003800000 */
.L_x_46:
[----:B------:R-:W-:-:S09]  /*3860*/  UISETP.NE.OR UP2, UPT, UR8, 0x3, !UP2 ;  /* 0x000000030800788c */ /* 0x000fd2000d745670 */
[----:B------:R-:W-:Y:S05]  /*3870*/  BRA.U UP2, `(.L_x_65) ;  /* 0x0000001102087547 */ /* 0x000fea000b800000 */
[----:B------:R-:W1:Y:S01]  /*3880*/  LDC R0, c[0x0][0xb30] ;  /* 0x0002cc00ff007b82 */ /* 0x000e620000000800 */
[----:B------:R-:W2:Y:S01]  /*3890*/  LDCU.64 UR8, c[0x0][0x888] ;  /* 0x00011100ff0877ac */ /* 0x000ea20008000a00 */
[----:B------:R-:W-:Y:S02]  /*38a0*/  HFMA2 R27, -RZ, RZ, 0, 0 ;  /* 0x00000000ff1b7431 */ /* 0x000fe400000001ff */
[----:B------:R-:W-:Y:S01]  /*38b0*/  IMAD.MOV.U32 R29, RZ, RZ, 0x1 ;  /* 0x00000001ff1d7424 */ /* 0x000fe200078e00ff */
[----:B------:R-:W-:Y:S01]  /*38c0*/  MOV R25, 0x1000 ;  /* 0x0000100000197802 */ /* 0x000fe20000000f00 */
[----:B------:R-:W4:Y:S01]  /*38d0*/  LDCU.64 UR4, c[0x0][0x890] ;  /* 0x00011200ff0477ac */ /* 0x000f220008000a00 */
[----:B------:R-:W-:Y:S01]  /*38e0*/  IMAD.MOV.U32 R28, RZ, RZ, RZ ;  /* 0x000000ffff1c7224 */ /* 0x000fe200078e00ff */
[----:B------:R-:W3:Y:S01]  /*38f0*/  LDC R24, c[0x0][0x370] ;  /* 0x0000dc00ff187b82 */ /* 0x000ee20000000800 */
[----:B------:R-:W-:Y:S01]  /*3900*/  UMOV UR7, 0x400 ;  /* 0x0000040000077882 */ /* 0x000fe20000000000 */
[----:B------:R-:W-:-:S02]  /*3910*/  UPLOP3.LUT UP1, UPT, UPT, UPT, UPT, 0x40, 0x4 ;  /* 0x000000000004789c */ /* 0x000fc40003f2e870 */
[----:B------:R-:W-:-:S04]  /*3920*/  ULEA UR7, UR37, UR7, 0x18 ;  /* 0x0000000725077291 */ /* 0x000fc8000f8ec0ff */
[----:B------:R-:W3:Y:S01]  /*3930*/  LDC R3, c[0x0][0xb0c] ;  /* 0x0002c300ff037b82 */ /* 0x000ee20000000800 */
[----:B------:R-:W-:Y:S02]  /*3940*/  UIADD3 UR13, UPT, UPT, UR7, 0x38, URZ ;  /* 0x00000038070d7890 */ /* 0x000fe4000fffe0ff */
[----:B--2---:R-:W-:Y:S02]  /*3950*/  UISETP.NE.U32.AND UP2, UPT, UR8, URZ, UPT ;  /* 0x000000ff0800728c */ /* 0x004fe4000bf45070 */
[----:B------:R-:W-:Y:S02]  /*3960*/  UIADD3 UR33, UPT, UPT, UR7, 0x20, URZ ;  /* 0x0000002007217890 */ /* 0x000fe4000fffe0ff */
[----:B----4-:R-:W-:Y:S01]  /*3970*/  UISETP.NE.U32.AND UP3, UPT, UR4, URZ, UPT ;  /* 0x000000ff0400728c */ /* 0x010fe2000bf65070 */
[----:B------:R-:W2:Y:S01]  /*3980*/  LDC R18, c[0x0][0xb20] ;  /* 0x0002c800ff127b82 */ /* 0x000ea20000000800 */
[----:B-1----:R-:W-:Y:S01]  /*3990*/  ISETP.NE.AND P1, PT, R0, 0x1, PT ;  /* 0x000000010000780c */ /* 0x002fe20003f25270 */
[----:B------:R-:W-:-:S02]  /*39a0*/  UISETP.NE.AND.EX UP2, UPT, UR9, URZ, UPT, UP2 ;  /* 0x000000ff0900728c */ /* 0x000fc4000bf45320 */
[----:B------:R-:W-:Y:S02]  /*39b0*/  UIADD3 UR25, UPT, UPT, UR7, 0x28, URZ ;  /* 0x0000002807197890 */ /* 0x000fe4000fffe0ff */
[----:B------:R-:W-:Y:S02]  /*39c0*/  UIADD3 UR17, UPT, UPT, UR7, 0x30, URZ ;  /* 0x0000003007117890 */ /* 0x000fe4000fffe0ff */
[----:B------:R-:W1:Y:S01]  /*39d0*/  LDC.64 R30, c[0x0][0x348] ;  /* 0x0000d200ff1e7b82 */ /* 0x000e620000000a00 */
[----:B------:R-:W-:Y:S02]  /*39e0*/  UPRMT UR13, UR37, 0x654, UR13 ;  /* 0x00000654250d7896 */ /* 0x000fe4000800000d */
[----:B------:R-:W-:-:S05]  /*39f0*/  UISETP.NE.AND.EX UP3, UPT, UR5, URZ, UPT, UP3 ;  /* 0x000000ff0500728c */ /* 0x000fca000bf65330 */
[----:B------:R-:W4:Y:S08]  /*3a00*/  LDC.64 R16, c[0x0][0xb10] ;  /* 0x0002c400ff107b82 */ /* 0x000f300000000a00 */
[----:B------:R-:W1:Y:S08]  /*3a10*/  LDC.64 R6, c[0x0][0xb18] ;  /* 0x0002c600ff067b82 */ /* 0x000e700000000a00 */
[----:B------:R-:W1:Y:S08]  /*3a20*/  LDC.64 R4, c[0x0][0xb28] ;  /* 0x0002ca00ff047b82 */ /* 0x000e700000000a00 */
[----:B--23--:R-:W1:Y:S02]  /*3a30*/  LDC R19, c[0x0][0x374] ;  /* 0x0000dd00ff137b82 */ /* 0x00ce640000000800 */
.L_x_76:
[C---:B------:R-:W-:Y:S02]  /*3a40*/  LEA R0, R28.reuse, UR7, 0x3 ;  /* 0x000000071c007c11 */ /* 0x040fe4000f8e18ff */
[----:B------:R-:W-:Y:S02]  /*3a50*/  SHF.L.U32 R2, R27, 0x1f, RZ ;  /* 0x0000001f1b027819 */ /* 0x000fe400000006ff */
[----:B------:R-:W-:Y:S02]  /*3a60*/  LEA R20, R28, UR7, 0x4 ;  /* 0x000000071c147c11 */ /* 0x000fe4000f8e20ff */
[----:B--2---:R-:W2:Y:S02]  /*3a70*/  SYNCS.PHASECHK.TRANS64.TRYWAIT P0, [R0+URZ+0x70], R2 ;  /* 0x00007002000075a7 */ /* 0x004ea400080011ff */
[----:B--2---:R-:W-:Y:S05]  /*3a80*/  @!P0 BRA `(.L_x_66) ;  /* 0x00000058006c8947 */ /* 0x004fea0003800000 */
.L_x_146:
[----:B------:R-:W-:Y:S01]  /*3a90*/  ISETP.GE.AND P0, PT, R40, 0x1, PT ;  /* 0x000000012800780c */ /* 0x000fe20003f06270 */
[----:B------:R-:W3:Y:S01]  /*3aa0*/  LDS.128 R20, [R20+0x100] ;  /* 0x0001000014147984 */ /* 0x000ee20000000c00 */
[----:B--2---:R-:W-:Y:S01]  /*3ab0*/  VIADD R0, R0, 0x80 ;  /* 0x0000008000007836 */ /* 0x004fe20000000000 */
[----:B------:R-:W-:Y:S01]  /*3ac0*/  @!PT LDS RZ, [RZ] ;  /* 0x00000000fffff984 */ /* 0x000fe20000000800 */
[----:B------:R-:W-:Y:S01]  /*3ad0*/  @!PT LDS RZ, [RZ] ;  /* 0x00000000fffff984 */ /* 0x000fe20000000800 */
[----:B------:R-:W-:Y:S01]  /*3ae0*/  @!PT LDS RZ, [RZ] ;  /* 0x00000000fffff984 */ /* 0x000fe20000000800 */
[----:B------:R-:W-:Y:S01]  /*3af0*/  @!PT LDS RZ, [RZ] ;  /* 0x00000000fffff984 */ /* 0x000fe20000000800 */
[----:B------:R2:W-:Y:S06]  /*3b00*/  MEMBAR.ALL.CTA ;  /* 0x0000000000007992 */ /* 0x0005ec0000008000 */
[----:B--2---:R-:W2:Y:S01]  /*3b10*/  FENCE.VIEW.ASYNC.S ;  /* 0x00000000000073c6 */ /* 0x004ea20000000000 */
[----:B------:R-:W-:Y:S04]  /*3b20*/  PRMT R0, RZ, 0x654, R0 ;  /* 0x00000654ff007816 */ /* 0x000fe80000000000 */
[----:B--2---:R2:W-:Y:S01]  /*3b30*/  SYNCS.ARRIVE.TRANS64.RED.A1T0 RZ, [R0+URZ], RZ ;  /* 0x000000ff00ff79a7 */ /* 0x0045e200081004ff */
[----:B---3--:R-:W-:Y:S11]  /*3b40*/  LOP3.LUT P3, RZ, R22, 0x1, RZ, 0xc0, !PT ;  /* 0x0000000116ff7812 */ /* 0x008ff6000786c0ff */
[----:B------:R-:W-:Y:S02]  /*3b50*/  @!UPT UIADD3 URZ, UPT, UPT, URZ, URZ, URZ ;  /* 0x000000fffffff290 */ /* 0x000fe4000fffe0ff */
[----:B------:R-:W-:Y:S02]  /*3b60*/  @P3 MOV R11, R20 ;  /* 0x00000014000b3202 */ /* 0x000fe40000000f00 */
[----:B------:R-:W-:Y:S01]  /*3b70*/  @P3 LOP3.LUT R10, R21, 0xffff, RZ, 0xc0, !PT ;  /* 0x0000ffff150a3812 */ /* 0x000fe200078ec0ff */
[----:B--2---:R-:W-:Y:S06]  /*3b80*/  @!P0 BRA `(.L_x_67) ;  /* 0x0000000000a48947 */ /* 0x004fec0003800000 */
[-C--:B-1----:R-:W-:Y:S01]  /*3b90*/  IMAD.HI.U32 R0, R19, R7.reuse, RZ ;  /* 0x0000000713007227 */ /* 0x082fe200078e00ff */
[----:B------:R-:W-:Y:S02]  /*3ba0*/  ISETP.NE.AND P0, PT, R6, 0x1, PT ;  /* 0x000000010600780c */ /* 0x000fe40003f05270 */
[----:B------:R-:W-:Y:S01]  /*3bb0*/  ISETP.NE.AND P2, PT, R40, 0x1, PT ;  /* 0x000000012800780c */ /* 0x000fe20003f45270 */
[----:B----4-:R-:W-:Y:S01]  /*3bc0*/  IMAD.HI.U32 R9, R24, R16, RZ ;  /* 0x0000001018097227 */ /* 0x010fe200078e00ff */
[----:B------:R-:W-:Y:S02]  /*3bd0*/  SHF.R.U32.HI R0, RZ, R18, R0 ;  /* 0x00000012ff007219 */ /* 0x000fe40000011600 */
[----:B------:R-:W-:Y:S01]  /*3be0*/  ISETP.NE.AND P4, PT, R3, 0x1, PT ;  /* 0x000000010300780c */ /* 0x000fe20003f85270 */
[----:B------:R-:W-:Y:S01]  /*3bf0*/  IMAD.HI.U32 R13, R10, R7, RZ ;  /* 0x000000070a0d7227 */ /* 0x000fe200078e00ff */
[----:B------:R-:W-:Y:S02]  /*3c00*/  SHF.R.U32.HI R9, RZ, R17, R9 ;  /* 0x00000011ff097219 */ /* 0x000fe40000011609 */
[----:B------:R-:W-:Y:S01]  /*3c10*/  SEL R0, R19, R0, !P0 ;  /* 0x0000000013007207 */ /* 0x000fe20004000000 */
[----:B------:R-:W-:Y:S01]  /*3c20*/  IMAD.HI.U32 R12, R11, R16, RZ ;  /* 0x000000100b0c7227 */ /* 0x000fe200078e00ff */
[----:B------:R-:W-:Y:S03]  /*3c30*/  SEL R9, R24, R9, !P4 ;  /* 0x0000000918097207 */ /* 0x000fe60006000000 */
[-C--:B------:R-:W-:Y:S01]  /*3c40*/  IMAD.HI.U32 R8, R0, R4.reuse, RZ ;  /* 0x0000000400087227 */ /* 0x080fe200078e00ff */
[----:B------:R-:W-:Y:S03]  /*3c50*/  SHF.R.U32.HI R12, RZ, R17, R12 ;  /* 0x00000011ff0c7219 */ /* 0x000fe6000001160c */
[----:B------:R-:W-:Y:S01]  /*3c60*/  IMAD.HI.U32 R2, R9, R4, RZ ;  /* 0x0000000409027227 */ /* 0x000fe200078e00ff */
[-C--:B------:R-:W-:Y:S02]  /*3c70*/  @P2 SHF.R.U32.HI R0, RZ, R5.reuse, R8 ;  /* 0x00000005ff002219 */ /* 0x080fe40000011608 */
[----:B------:R-:W-:Y:S02]  /*3c80*/  SHF.R.U32.HI R8, RZ, R18, R13 ;  /* 0x00000012ff087219 */ /* 0x000fe4000001160d */
[----:B------:R-:W-:Y:S01]  /*3c90*/  @P2 SHF.R.U32.HI R9, RZ, R5, R2 ;  /* 0x00000005ff092219 */ /* 0x000fe20000011602 */
[----:B------:R-:W-:Y:S01]  /*3ca0*/  IMAD R0, R40, R0, RZ ;  /* 0x0000000028007224 */ /* 0x000fe200078e02ff */
[----:B------:R-:W-:Y:S02]  /*3cb0*/  SEL R8, R10, R8, !P0 ;  /* 0x000000080a087207 */ /* 0x000fe40004000000 */
[----:B------:R-:W-:Y:S01]  /*3cc0*/  SEL R2, R11, R12, !P4 ;  /* 0x0000000c0b027207 */ /* 0x000fe20006000000 */
[----:B------:R-:W-:Y:S01]  /*3cd0*/  IMAD R12, R40, R9, RZ ;  /* 0x00000009280c7224 */ /* 0x000fe200078e02ff */
[C---:B------:R-:W-:Y:S01]  /*3ce0*/  ISETP.GE.AND P0, PT, R8.reuse, R0, PT ;  /* 0x000000000800720c */ /* 0x040fe20003f06270 */
[----:B------:R-:W-:Y:S03]  /*3cf0*/  IMAD.HI.U32 R0, R8, R4, RZ ;  /* 0x0000000408007227 */ /* 0x000fe600078e00ff */
[----:B------:R-:W-:Y:S02]  /*3d00*/  ISETP.GE.OR P0, PT, R2, R12, P0 ;  /* 0x0000000c0200720c */ /* 0x000fe40000706670 */
[-C--:B------:R-:W-:Y:S04]  /*3d10*/  SHF.R.U32.HI R0, RZ, R5.reuse, R0 ;  /* 0x00000005ff007219 */ /* 0x080fe80000011600 */
[----:B------:R-:W-:Y:S05]  /*3d20*/  SEL R13, R8, R0, !P2 ;  /* 0x00000000080d7207 */ /* 0x000fea0005000000 */
[----:B------:R-:W-:Y:S02]  /*3d30*/  IMAD.MOV R12, RZ, RZ, -R13 ;  /* 0x000000ffff0c7224 */ /* 0x000fe400078e0a0d */
[----:B------:R-:W-:Y:S04]  /*3d40*/  @!P0 IMAD.HI.U32 R0, R2, R4, RZ ;  /* 0x0000000402008227 */ /* 0x000fe800078e00ff */
[----:B------:R-:W-:Y:S01]  /*3d50*/  IMAD R12, R40, R12, R8 ;  /* 0x0000000c280c7224 */ /* 0x000fe200078e0208 */
[----:B------:R-:W-:Y:S04]  /*3d60*/  @!P0 SHF.R.U32.HI R0, RZ, R5, R0 ;  /* 0x00000005ff008219 */ /* 0x000fe80000011600 */
[----:B------:R-:W-:Y:S04]  /*3d70*/  @!P0 SEL R0, R2, R0, !P2 ;  /* 0x0000000002008207 */ /* 0x000fe80005000000 */
[----:B------:R-:W-:Y:S01]  /*3d80*/  @!P0 IADD3 R13, PT, PT, R13, -R0, RZ ;  /* 0x800000000d0d8210 */ /* 0x000fe20007ffe0ff */
[----:B------:R-:W-:Y:S01]  /*3d90*/  @!P0 IMAD R0, R9, R12, R0 ;  /* 0x0000000c09008224 */ /* 0x000fe200078e0200 */
[----:B------:R-:W-:Y:S01]  /*3da0*/  IADD3 R9, PT, PT, -R8, RZ, RZ ;  /* 0x000000ff08097210 */ /* 0x000fe20007ffe1ff */
[--C-:B------:R-:W-:Y:S02]  /*3db0*/  IMAD.MOV R12, RZ, RZ, -R2.reuse ;  /* 0x000000ffff0c7224 */ /* 0x100fe400078e0a02 */
[----:B------:R-:W-:Y:S02]  /*3dc0*/  @!P0 IMAD R8, R13, R40, R2 ;  /* 0x000000280d088224 */ /* 0x000fe400078e0202 */
[----:B------:R-:W-:Y:S02]  /*3dd0*/  @!P0 IMAD.MOV.U32 R2, RZ, RZ, R0 ;  /* 0x000000ffff028224 */ /* 0x000fe400078e0000 */
[----:B------:R-:W-:Y:S02]  /*3de0*/  IMAD R11, R3, R12, R11 ;  /* 0x0000000c030b7224 */ /* 0x000fe400078e020b */
[----:B------:R-:W-:Y:S02]  /*3df0*/  IMAD R10, R6, R9, R10 ;  /* 0x00000009060a7224 */ /* 0x000fe400078e020a */
[----:B------:R-:W-:Y:S02]  /*3e00*/  IMAD R11, R2, R3, R11 ;  /* 0x00000003020b7224 */ /* 0x000fe400078e020b */
[----:B------:R-:W-:Y:S02]  /*3e10*/  IMAD R10, R8, R6, R10 ;  /* 0x00000006080a7224 */ /* 0x000fe400078e020a */
.L_x_67:
[----:B------:R-:W-:Y:S05]  /*3e20*/  BRA.U UP1, `(.L_x_68) ;  /* 0x0000000101107547 */ /* 0x000fea000b800000 */
[----:B------:R-:W-:Y:S04]  /*3e30*/  MOV R2, UR6 ;  /* 0x0000000600027c02 */ /* 0x000fe80008000f00 */
[----:B------:R-:W-:Y:S04]  /*3e40*/  SHF.L.U32 R2, R2, 0x1f, RZ ;  /* 0x0000001f02027819 */ /* 0x000fe800000006ff */
[----:B------:R-:W2:Y:S02]  /*3e50*/  SYNCS.PHASECHK.TRANS64.TRYWAIT P0, [UR7+0x68], R2 ;  /* 0x00006802ff0075a7 */ /* 0x000ea40008001107 */
[----:B--2---:R-:W-:Y:S05]  /*3e60*/  @!P0 BRA `(.L_x_69) ;  /* 0x0000005400888947 */ /* 0x004fea0003800000 */
.L_x_68:
[----:B------:R-:W-:Y:S02]  /*3e70*/  R2UR UR35, R15 ;  /* 0x000000000f2372ca */ /* 0x000fe400000e0000 */
[----:B------:R-:W-:Y:S02]  /*3e80*/  R2UR UR34, R14 ;  /* 0x000000000e2272ca */ /* 0x000fe400000e0000 */
[----:B------:R-:W-:Y:S02]  /*3e90*/  ISETP.NE.U32.AND P2, PT, RZ, UR4, PT ;  /* 0x00000004ff007c0c */ /* 0x000fe4000bf45070 */
[----:B------:R-:W-:Y:S02]  /*3ea0*/  SHF.L.U32 R14, R29, 0x1f, RZ ;  /* 0x0000001f1d0e7819 */ /* 0x000fe400000006ff */
[----:B------:R-:W-:Y:S05]  /*3eb0*/  ISETP.NE.AND.EX P2, PT, RZ, UR5, PT, P2 ;  /* 0x00000005ff007c0c */ /* 0x000fea000bf45320 */
[----:B------:R-:W-:Y:S02]  /*3ec0*/  USHF.L.U32 UR35, UR35, 0x6, URZ ;  /* 0x0000000623237899 */ /* 0x000fe400080006ff */
[----:B------:R-:W-:Y:S01]  /*3ed0*/  USHF.L.U32 UR34, UR34, 0x8, URZ ;  /* 0x0000000822227899 */ /* 0x000fe200080006ff */
[----:B------:R-:W-:Y:S11]  /*3ee0*/  BRA.U !UP3, `(.L_x_70) ;  /* 0x000000010b347547 */ /* 0x000ff6000b800000 */
[----:B------:R-:W-:Y:S01]  /*3ef0*/  UPLOP3.LUT UP0, UPT, UPT, UPT, UP2, 0x80, 0x8 ;  /* 0x000000000008789c */ /* 0x000fe20003f0f020 */
[----:B--2---:R-:W-:Y:S02]  /*3f00*/  HFMA2 R0, -RZ, RZ, 0, 5.9604644775390625e-08 ;  /* 0x00000001ff007431 */ /* 0x004fe400000001ff */
[----:B------:R-:W-:Y:S03]  /*3f10*/  IMAD.MOV.U32 R96, RZ, RZ, 0x1 ;  /* 0x00000001ff607424 */ /* 0x000fe600078e00ff */
[----:B------:R-:W-:Y:S05]  /*3f20*/  PLOP3.LUT P0, PT, PT, PT, UP0, 0x80, 0x8 ;  /* 0x000000000008781c */ /* 0x000fea0003f0f008 */
[----:B------:R-:W2:Y:S01]  /*3f30*/  @UP0 LDCU.64 UR10, c[0x0][0x888] ;  /* 0x00011100ff0a07ac */ /* 0x000ea20008000a00 */
[----:B------:R-:W-:Y:S07]  /*3f40*/  @UP0 UIMAD UR8, UR36, UR4, URZ ;  /* 0x00000004240802a4 */ /* 0x000fee000f8e02ff */
[----:B------:R-:W-:Y:S01]  /*3f50*/  @!P0 PRMT R96, R0, 0x7610, R96 ;  /* 0x0000761000608816 */ /* 0x000fe20000000060 */
[----:B--2---:R-:W-:Y:S03]  /*3f60*/  @UP0 UIMAD.WIDE UR10, UR8, 0x4, UR10 ;  /* 0x00000004080a08a5 */ /* 0x004fe6000f8e020a */
[----:B------:R-:W2:Y:S03]  /*3f70*/  @!UP0 LDCU UR8, c[0x0][0x880] ;  /* 0x00011000ff0887ac */ /* 0x000ea60008000800 */
[----:B------:R-:W-:Y:S01]  /*3f80*/  IMAD.U32 R8, RZ, RZ, UR10 ;  /* 0x0000000aff087e24 */ /* 0x000fe2000f8e00ff */
[----:B------:R-:W-:Y:S05]  /*3f90*/  MOV R9, UR11 ;  /* 0x0000000b00097c02 */ /* 0x000fea0008000f00 */
[----:B-----5:R3:W5:Y:S02]  /*3fa0*/  @P0 LDG.E R49, desc[UR46][R8.64] ;  /* 0x0000002e08310981 */ /* 0x020764000c1e1900 */
[----:B--23--:R-:W-:Y:S07]  /*3fb0*/  @!P0 IMAD.U32 R49, RZ, RZ, UR8 ;  /* 0x00000008ff318e24 */ /* 0x00cfee000f8e00ff */
.L_x_70:
[----:B-----5:R-:W-:Y:S01]  /*3fc0*/  @!P2 FSETP.EQ.AND P0, PT, R49, RZ, PT ;  /* 0x000000ff3100a20b */ /* 0x020fe20003f02000 */
[----:B------:R-:W-:Y:S01]  /*3fd0*/  @!UPT UIADD3 URZ, UPT, UPT, URZ, URZ, URZ ;  /* 0x000000fffffff290 */ /* 0x000fe2000fffe0ff */
[----:B------:R-:W-:Y:S11]  /*3fe0*/  @!P2 BRA `(.L_x_71) ;  /* 0x000000000014a947 */ /* 0x000ff60003800000 */
[----:B------:R-:W-:Y:S02]  /*3ff0*/  LOP3.LUT P2, RZ, R96, 0xff, RZ, 0xc0, !PT ;  /* 0x000000ff60ff7812 */ /* 0x000fe4000784c0ff */
[----:B------:R-:W-:Y:S04]  /*4000*/  PLOP3.LUT P0, PT, PT, PT, UP0, 0x80, 0x8 ;  /* 0x000000000008781c */ /* 0x000fe80003f0f008 */
[----:B------:R-:W-:Y:S07]  /*4010*/  PLOP3.LUT P0, PT, P0, PT, PT, 0x8, 0x80 ;  /* 0x000000000080781c */ /* 0x000fee000070e170 */
[----:B------:R-:W-:Y:S11]  /*4020*/  @P2 FSETP.EQ.AND P0, PT, R49, RZ, PT ;  /* 0x000000ff3100220b */ /* 0x000ff60003f02000 */
[----:B------:R-:W-:Y:S02]  /*4030*/  @!UPT UIADD3 URZ, UPT, UPT, URZ, URZ, URZ ;  /* 0x000000fffffff290 */ /* 0x000fe4000fffe0ff */
.L_x_71:
[----:B------:R-:W3:Y:S01]  /*4040*/  SYNCS.PHASECHK.TRANS64.TRYWAIT P2, [UR7+0x40], R14 ;  /* 0x0000400eff0075a7 */ /* 0x000ee20008041107 */
[----:B------:R-:W-:Y:S04]  /*4050*/  ELECT P4, URZ, PT ;  /* 0x0000000000ff782f */ /* 0x000fe80003880000 */
[----:B------:R-:W-:Y:S11]  /*4060*/  PLOP3.LUT P4, PT, P0, P4, PT, 0xf2, 0x2f ;  /* 0x00000000002f781c */ /* 0x000ff60000789e72 */
[----:B------:R-:W-:Y:S02]  /*4070*/  @!UPT UIADD3 URZ, UPT, UPT, URZ, URZ, URZ ;  /* 0x000000fffffff290 */ /* 0x000fe4000fffe0ff */
[----:B-1----:R-:W-:Y:S05]  /*4080*/  @!P4 IADD3 R8, P0, PT, R30, 0x580, RZ ;  /* 0x000005801e08c810 */ /* 0x002fea0007f1e0ff */
[----:B--2---:R-:W-:Y:S01]  /*4090*/  @!P4 IMAD.X R2, RZ, RZ, R31, P0 ;  /* 0x000000ffff02c224 */ /* 0x004fe200000e061f */
[----:B---3--:R-:W-:Y:S07]  /*40a0*/  @!P2 BRA `(.L_x_72) ;  /* 0x000000540010a947 */ /* 0x008fee0003800000 */
.L_x_149:
[----:B------:R-:W-:Y:S01]  /*40b0*/  @!P4 R2UR UR8, R2 ;  /* 0x000000000208c2ca */ /* 0x000fe200000e0000 */
[----:B------:R-:W-:Y:S01]  /*40c0*/  VOTEU.ALL UP1, P4 ;  /* 0x0000000000ff7886 */ /* 0x000fe20002020000 */
[----:B------:R-:W-:Y:S01]  /*40d0*/  @!P4 R2UR UR9, R8 ;  /* 0x000000000809c2ca */ /* 0x000fe200000e0000 */
[----:B-1----:R-:W-:Y:S01]  /*40e0*/  @!P4 IMAD.MOV.U32 R0, RZ, RZ, 0x1000 ;  /* 0x00001000ff00c424 */ /* 0x002fe200078e00ff */
[----:B------:R-:W-:Y:S01]  /*40f0*/  UMOV UR10, 0x0 ;  /* 0x00000000000a7882 */ /* 0x000fe20000000000 */
[----:B------:R-:W-:Y:S01]  /*4100*/  UMOV UR11, 0x10000000 ;  /* 0x10000000000b7882 */ /* 0x000fe20000000000 */
[----:B------:R-:W-:Y:S01]  /*4110*/  @!UP1 UIADD3 UR32, UPT, UPT, UR7, 0x200, URZ ;  /* 0x0000020007209890 */ /* 0x000fe2000fffe0ff */
[----:B------:R-:W-:Y:S06]  /*4120*/  VOTEU.ALL UP1, P4 ;  /* 0x0000000000ff7886 */ /* 0x000fec0002020000 */
[----:B------:R-:W-:Y:S01]  /*4130*/  IMAD.U32 R9, RZ, RZ, UR8 ;  /* 0x00000008ff097e24 */ /* 0x000fe2000f8e00ff */
[----:B------:R-:W-:Y:S01]  /*4140*/  UPRMT UR8, UR37, 0x654, UR33 ;  /* 0x0000065425087896 */ /* 0x000fe20008000021 */
[----:B------:R-:W-:Y:S03]  /*4150*/  IMAD.U32 R8, RZ, RZ, UR9 ;  /* 0x00000009ff087e24 */ /* 0x000fe6000f8e00ff */
[----:B------:R-:W-:Y:S02]  /*4160*/  @!P4 R2UR UR15, R9 ;  /* 0x00000000090fc2ca */ /* 0x000fe400000e0000 */
[----:B------:R-:W-:Y:S02]  /*4170*/  @!P4 R2UR UR14, R8 ;  /* 0x00000000080ec2ca */ /* 0x000fe400000e0000 */
[----:B------:R-:W-:Y:S05]  /*4180*/  @!P4 IADD3 R8, P0, PT, R30, 0x580, RZ ;  /* 0x000005801e08c810 */ /* 0x000fea0007f1e0ff */
[----:B------:R-:W-:Y:S06]  /*4190*/  @!P4 IMAD.X R2, RZ, RZ, R31, P0 ;  /* 0x000000ffff02c224 */ /* 0x000fec00000e061f */
[----:B------:R1:W-:Y:S01]  /*41a0*/  @!UP1 UTMALDG.3D [UR32], [UR14], desc[UR10] ;  /* 0x00000a200e0095b4 */ /* 0x0003e20008011000 */
[----:B------:R1:W-:Y:S01]  /*41b0*/  @!P4 SYNCS.ARRIVE.TRANS64.RED.A0TR RZ, [UR7+0x20], R0 ;  /* 0x00002000ffffc9a7 */ /* 0x0003e20008300407 */
[----:B------:R-:W-:Y:S01]  /*41c0*/  SYNCS.ARRIVE.TRANS64.RED.A1T0 RZ, [UR8], RZ ;  /* 0x000000ffffff79a7 */ /* 0x000fe20008100408 */
[----:B------:R-:W2:Y:S02]  /*41d0*/  SYNCS.PHASECHK.TRANS64.TRYWAIT P2, [UR7+0x48], R14 ;  /* 0x0000480eff0075a7 */ /* 0x000ea40008041107 */
[----:B-12---:R-:W-:Y:S05]  /*41e0*/  @!P2 BRA `(.L_x_73) ;  /* 0x0000005000d8a947 */ /* 0x006fea0003800000 */
.L_x_151:
[----:B------:R-:W-:Y:S01]  /*41f0*/  @!P4 R2UR UR8, R2 ;  /* 0x000000000208c2ca */ /* 0x000fe200000e0000 */
[----:B------:R-:W-:Y:S01]  /*4200*/  VOTEU.ALL UP1, P4 ;  /* 0x0000000000ff7886 */ /* 0x000fe20002020000 */
[----:B------:R-:W-:Y:S01]  /*4210*/  @!P4 R2UR UR9, R8 ;  /* 0x000000000809c2ca */ /* 0x000fe200000e0000 */
[----:B-1----:R-:W-:Y:S01]  /*4220*/  @!P4 IMAD.MOV.U32 R0, RZ, RZ, 0x1000 ;  /* 0x00001000ff00c424 */ /* 0x002fe200078e00ff */
[----:B------:R-:W-:Y:S01]  /*4230*/  UMOV UR10, 0x0 ;  /* 0x00000000000a7882 */ /* 0x000fe20000000000 */
[----:B------:R-:W-:Y:S01]  /*4240*/  UMOV UR11, 0x10000000 ;  /* 0x10000000000b7882 */ /* 0x000fe20000000000 */
[----:B------:R-:W-:Y:S02]  /*4250*/  @!UP1 UIADD3 UR26, UPT, UPT, UR34, 0x40, URZ ;  /* 0x00000040221a9890 */ /* 0x000fe4000fffe0ff */
[----:B------:R-:W-:Y:S01]  /*4260*/  @!UP1 UIADD3 UR24, UPT, UPT, UR7, 0x1200, URZ ;  /* 0x0000120007189890 */ /* 0x000fe2000fffe0ff */
[----:B------:R-:W-:Y:S01]  /*4270*/  VOTEU.ALL UP1, P4 ;  /* 0x0000000000ff7886 */ /* 0x000fe20002020000 */
[----:B------:R-:W-:Y:S01]  /*4280*/  UMOV UR27, UR35 ;  /* 0x00000023001b7c82 */ /* 0x000fe20008000000 */
[----:B------:R-:W-:Y:S02]  /*4290*/  UMOV UR28, UR36 ;  /* 0x00000024001c7c82 */ /* 0x000fe40008000000 */
        /* <DEDUP_REMOVED lines=12> */
.L_x_153:
[----:B------:R-:W2:Y:S01]  /*4360*/  LDC.64 R12, c[0x0][0xb18] ;  /* 0x0002c600ff0c7b82 */ /* 0x000ea20000000a00 */
[----:B------:R-:W-:Y:S01]  /*4370*/  @!P4 R2UR UR8, R2 ;  /* 0x000000000208c2ca */ /* 0x000fe200000e0000 */
[----:B------:R-:W-:Y:S01]  /*4380*/  VOTEU.ALL UP1, P4 ;  /* 0x0000000000ff7886 */ /* 0x000fe20002020000 */
[----:B------:R-:W-:Y:S01]  /*4390*/  @!P4 R2UR UR9, R8 ;  /* 0x000000000809c2ca */ /* 0x000fe200000e0000 */
[----:B-1----:R-:W-:Y:S01]  /*43a0*/  @!P4 IMAD.MOV.U32 R0, RZ, RZ, 0x1000 ;  /* 0x00001000ff00c424 */ /* 0x002fe200078e00ff */
[----:B------:R-:W-:Y:S03]  /*43b0*/  UMOV UR10, 0x0 ;  /* 0x00000000000a7882 */ /* 0x000fe60000000000 */
[----:B------:R-:W1:Y:S01]  /*43c0*/  @!P1 LDC R2, c[0x0][0xb0c] ;  /* 0x0002c300ff029b82 */ /* 0x000e620000000800 */
[----:B------:R-:W-:Y:S01]  /*43d0*/  @!UP1 UIADD3 UR18, UPT, UPT, UR34, 0x80, URZ ;  /* 0x0000008022129890 */ /* 0x000fe2000fffe0ff */
[----:B------:R-:W-:Y:S01]  /*43e0*/  @P3 SHF.R.U32.HI R26, RZ, 0x10, R21 ;  /* 0x00000010ff1a3819 */ /* 0x000fe20000011615 */
[----:B------:R-:W-:Y:S01]  /*43f0*/  @!UP1 UIADD3 UR16, UPT, UPT, UR7, 0x2200, URZ ;  /* 0x0000220007109890 */ /* 0x000fe2000fffe0ff */
[----:B------:R-:W-:Y:S01]  /*4400*/  VIADD R28, R28, 0x1 ;  /* 0x000000011c1c7836 */ /* 0x000fe20000000000 */
[----:B------:R-:W-:Y:S01]  /*4410*/  VOTEU.ALL UP1, P4 ;  /* 0x0000000000ff7886 */ /* 0x000fe20002020000 */
[----:B------:R-:W-:Y:S01]  /*4420*/  UMOV UR11, 0x10000000 ;  /* 0x10000000000b7882 */ /* 0x000fe20000000000 */
[----:B------:R-:W-:Y:S01]  /*4430*/  UMOV UR19, UR35 ;  /* 0x0000002300137c82 */ /* 0x000fe20008000000 */
[----:B------:R-:W-:Y:S01]  /*4440*/  IMAD.U32 R9, RZ, RZ, UR8 ;  /* 0x00000008ff097e24 */ /* 0x000fe2000f8e00ff */
[----:B------:R-:W-:Y:S01]  /*4450*/  UMOV UR20, UR36 ;  /* 0x0000002400147c82 */ /* 0x000fe20008000000 */
[----:B------:R-:W-:Y:S01]  /*4460*/  IMAD.U32 R8, RZ, RZ, UR9 ;  /* 0x00000009ff087e24 */ /* 0x000fe2000f8e00ff */
[----:B------:R-:W-:Y:S02]  /*4470*/  UPRMT UR8, UR37, 0x654, UR17 ;  /* 0x0000065425087896 */ /* 0x000fe40008000011 */
[----:B------:R-:W-:Y:S02]  /*4480*/  @!P4 R2UR UR15, R9 ;  /* 0x00000000090fc2ca */ /* 0x000fe400000e0000 */
[----:B------:R-:W-:Y:S02]  /*4490*/  @!P4 R2UR UR14, R8 ;  /* 0x00000000080ec2ca */ /* 0x000fe400000e0000 */
[----:B------:R-:W3:Y:S11]  /*44a0*/  LDC.64 R8, c[0x0][0xb10] ;  /* 0x0002c400ff087b82 */ /* 0x000ef60000000a00 */
[----:B------:R1:W-:Y:S01]  /*44b0*/  @!UP1 UTMALDG.3D [UR16], [UR14], desc[UR10] ;  /* 0x00000a100e0095b4 */ /* 0x0003e20008011000 */
[----:B------:R5:W-:Y:S01]  /*44c0*/  @!P4 SYNCS.ARRIVE.TRANS64.RED.A0TR RZ, [UR7+0x30], R0 ;  /* 0x00003000ffffc9a7 */ /* 0x000be20008300407 */
[C---:B---3--:R-:W-:Y:S01]  /*44d0*/  @!P1 IMAD.HI.U32 R8, R11.reuse, R8, RZ ;  /* 0x000000080b089227 */ /* 0x048fe200078e00ff */
[----:B--2---:R-:W-:Y:S02]  /*44e0*/  @!P1 ISETP.NE.AND P0, PT, R12, 0x1, PT ;  /* 0x000000010c00980c */ /* 0x004fe40003f05270 */
[----:B-1----:R-:W-:Y:S01]  /*44f0*/  @!P1 ISETP.NE.AND P2, PT, R2, 0x1, PT ;  /* 0x000000010200980c */ /* 0x002fe20003f45270 */
[----:B------:R-:W-:Y:S01]  /*4500*/  SYNCS.ARRIVE.TRANS64.RED.A1T0 RZ, [UR8], RZ ;  /* 0x000000ffffff79a7 */ /* 0x000fe20008100408 */
[C---:B------:R-:W-:Y:S01]  /*4510*/  @!P1 IMAD.HI.U32 R13, R10.reuse, R13, RZ ;  /* 0x0000000d0a0d9227 */ /* 0x040fe200078e00ff */
[----:B------:R-:W-:Y:S04]  /*4520*/  @!P1 SHF.R.U32.HI R8, RZ, R9, R8 ;  /* 0x00000009ff089219 */ /* 0x000fe80000011608 */
[----:B------:R-:W-:Y:S01]  /*4530*/  @!P1 SEL R8, R11, R8, !P2 ;  /* 0x000000080b089207 */ /* 0x000fe20005000000 */
[----:B------:R-:W1:Y:S01]  /*4540*/  SYNCS.PHASECHK.TRANS64.TRYWAIT P5, [UR7+0x58], R14 ;  /* 0x0000580eff0075a7 */ /* 0x000e6200080a1107 */
[----:B-----5:R-:W2:Y:S02]  /*4550*/  @!P1 LDC R0, c[0x0][0xb20] ;  /* 0x0002c800ff009b82 */ /* 0x020ea40000000800 */
[----:B--2---:R-:W-:Y:S04]  /*4560*/  @!P1 SHF.R.U32.HI R0, RZ, R0, R13 ;  /* 0x00000000ff009219 */ /* 0x004fe8000001160d */
[----:B------:R-:W-:Y:S05]  /*4570*/  @!P1 SEL R9, R10, R0, !P0 ;  /* 0x000000000a099207 */ /* 0x000fea0004000000 */
[----:B------:R-:W-:Y:S02]  /*4580*/  @!P1 IMAD.IADD R0, R9, 0x1, -R8 ;  /* 0x0000000109009824 */ /* 0x000fe400078e0a08 */
[----:B------:R-:W-:Y:S02]  /*4590*/  @!P1 IMAD.IADD R8, R8, 0x1, -R9 ;  /* 0x0000000108089824 */ /* 0x000fe400078e0a09 */
[----:B------:R-:W-:Y:S02]  /*45a0*/  @!P1 IMAD R11, R0, R2, R11 ;  /* 0x00000002000b9224 */ /* 0x000fe400078e020b */
[----:B------:R-:W-:Y:S01]  /*45b0*/  @!P1 IMAD R10, R8, R12, R10 ;  /* 0x0000000c080a9224 */ /* 0x000fe200078e020a */
[----:B-1----:R-:W-:Y:S06]  /*45c0*/  @!P5 BRA `(.L_x_75) ;  /* 0x000000500010d947 */ /* 0x002fec0003800000 */
.L_x_155:
[----:B------:R-:W-:Y:S01]  /*45d0*/  @!P4 IADD3 R2, P0, PT, R30, 0x580, RZ ;  /* 0x000005801e02c810 */ /* 0x000fe20007f1e0ff */
[----:B------:R-:W-:Y:S01]  /*45e0*/  VOTEU.ALL UP1, P4 ;  /* 0x0000000000ff7886 */ /* 0x000fe20002020000 */
[----:B------:R-:W-:Y:S01]  /*45f0*/  UMOV UR18, 0x0 ;  /* 0x0000000000127882 */ /* 0x000fe20000000000 */
[----:B------:R-:W-:Y:S01]  /*4600*/  UMOV UR19, 0x10000000 ;  /* 0x1000000000137882 */ /* 0x000fe20000000000 */
[----:B------:R-:W-:Y:S01]  /*4610*/  @!P4 R2UR UR9, R2 ;  /* 0x000000000209c2ca */ /* 0x000fe200000e0000 */
[----:B-1----:R-:W-:Y:S01]  /*4620*/  @!P4 IMAD.X R0, RZ, RZ, R31, P0 ;  /* 0x000000ffff00c224 */ /* 0x002fe200000e061f */
[----:B------:R-:W-:Y:S01]  /*4630*/  @!UP1 UIADD3 UR10, UPT, UPT, UR34, 0xc0, URZ ;  /* 0x000000c0220a9890 */ /* 0x000fe2000fffe0ff */
[----:B------:R-:W-:Y:S01]  /*4640*/  ISETP.NE.AND P0, PT, R28, 0x2, PT ;  /* 0x000000021c00780c */ /* 0x000fe20003f05270 */
[----:B------:R-:W-:Y:S01]  /*4650*/  UMOV UR11, UR35 ;  /* 0x00000023000b7c82 */ /* 0x000fe20008000000 */
[----:B------:R-:W-:Y:S01]  /*4660*/  UMOV UR12, UR36 ;  /* 0x00000024000c7c82 */ /* 0x000fe20008000000 */
[----:B------:R-:W-:Y:S01]  /*4670*/  @!P4 R2UR UR8, R0 ;  /* 0x000000000008c2ca */ /* 0x000fe200000e0000 */
[----:B------:R-:W-:Y:S01]  /*4680*/  IMAD.IADD R14, R10, 0x1, R94 ;  /* 0x000000010a0e7824 */ /* 0x000fe200078e025e */
[----:B------:R-:W-:Y:S01]  /*4690*/  @P3 R2UR UR36, R26 ;  /* 0x000000001a2432ca */ /* 0x000fe200000e0000 */
[----:B------:R-:W-:Y:S01]  /*46a0*/  IMAD.IADD R15, R11, 0x1, R95 ;  /* 0x000000010b0f7824 */ /* 0x000fe200078e025f */
[----:B------:R-:W-:Y:S02]  /*46b0*/  SEL R0, RZ, 0x1, P0 ;  /* 0x00000001ff007807 */ /* 0x000fe40000000000 */
[----:B------:R-:W-:Y:S01]  /*46c0*/  LOP3.LUT R29, R29, 0x1, RZ, 0x3c, !PT ;  /* 0x000000011d1d7812 */ /* 0x000fe200078e3cff */
[----:B------:R-:W-:Y:S01]  /*46d0*/  IMAD.U32 R8, RZ, RZ, UR9 ;  /* 0x00000009ff087e24 */ /* 0x000fe2000f8e00ff */
[----:B------:R-:W-:Y:S01]  /*46e0*/  @!UP1 UIADD3 UR9, UPT, UPT, UR7, 0x38, URZ ;  /* 0x0000003807099890 */ /* 0x000fe2000fffe0ff */
[----:B------:R-:W-:Y:S02]  /*46f0*/  LOP3.LUT R27, R27, R0, RZ, 0x3c, !PT ;  /* 0x000000001b1b7212 */ /* 0x000fe400078e3cff */
[----:B------:R-:W-:Y:S02]  /*4700*/  SEL R28, R28, RZ, P0 ;  /* 0x000000ff1c1c7207 */ /* 0x000fe40000000000 */
[----:B------:R-:W-:Y:S01]  /*4710*/  IMAD.U32 R9, RZ, RZ, UR8 ;  /* 0x00000008ff097e24 */ /* 0x000fe2000f8e00ff */
[----:B------:R-:W-:Y:S01]  /*4720*/  @!P4 R2UR UR14, R8 ;  /* 0x00000000080ec2ca */ /* 0x000fe200000e0000 */
[----:B------:R-:W-:Y:S01]  /*4730*/  @!UP1 UIADD3 UR8, UPT, UPT, UR7, 0x3200, URZ ;  /* 0x0000320007089890 */ /* 0x000fe2000fffe0ff */
[----:B------:R-:W-:Y:S02]  /*4740*/  VOTEU.ALL UP1, P4 ;  /* 0x0000000000ff7886 */ /* 0x000fe40002020000 */
[----:B------:R-:W-:Y:S11]  /*4750*/  @!P4 R2UR UR15, R9 ;  /* 0x00000000090fc2ca */ /* 0x000ff600000e0000 */
[----:B------:R-:W-:Y:S02]  /*4760*/  @!UPT UIADD3 URZ, UPT, UPT, URZ, URZ, URZ ;  /* 0x000000fffffff290 */ /* 0x000fe4000fffe0ff */
[----:B------:R2:W-:Y:S01]  /*4770*/  @!UP1 UTMALDG.3D [UR8], [UR14], desc[UR18] ;  /* 0x000012080e0095b4 */ /* 0x0005e20008011000 */
[----:B------:R2:W-:Y:S01]  /*4780*/  @!P4 SYNCS.ARRIVE.TRANS64.RED.A0TR RZ, [UR7+0x38], R25 ;  /* 0x00003819ffffc9a7 */ /* 0x0005e20008300407 */
[----:B------:R-:W-:Y:S01]  /*4790*/  UPLOP3.LUT UP1, UPT, UPT, UPT, UPT, 0x80, 0x8 ;  /* 0x000000000008789c */ /* 0x000fe20003f2f070 */
[----:B------:R-:W-:Y:S01]  /*47a0*/  SYNCS.ARRIVE.TRANS64.RED.A1T0 RZ, [UR13], RZ ;  /* 0x000000ffffff79a7 */ /* 0x000fe2000810040d */
[----:B------:R-:W-:Y:S09]  /*47b0*/  @P3 BRA `(.L_x_76) ;  /* 0xfffffff000a03947 */ /* 0x000ff2000383ffff */
[----:B------:R-:W-:-:S04]  /*47c0*/  SHF.L.U32 R2, R29, 0x1f, RZ ;  /* 0x0000001f1d027819 */ /* 0x000fc800000006ff */
[----:B------:R-:W1:Y:S02]  /*47d0*/  SYNCS.PHASECHK.TRANS64.TRYWAIT P0, [UR7+0x40], R2 ;  /* 0x00004002ff0075a7 */ /* 0x000e640008001107 */
[----:B-1----:R-:W-:Y:S05]  /*47e0*/  @!P0 BRA `(.L_x_77) ;  /* 0x0000004c00a08947 */ /* 0x002fea0003800000 */
.L_x_157:
[----:B------:R-:W3:Y:S02]  /*47f0*/  SYNCS.PHASECHK.TRANS64.TRYWAIT P0, [UR7+0x48], R2 ;  /* 0x00004802ff0075a7 */ /* 0x000ee40008001107 */
[----:B---3--:R-:W-:Y:S05]  /*4800*/  @!P0 BRA `(.L_x_78) ;  /* 0x0000004c00b08947 */ /* 0x008fea0003800000 */
.L_x_159:
[----:B------:R-:W3:Y:S02]  /*4810*/  SYNCS.PHASECHK.TRANS64.TRYWAIT P0, [UR7+0x50], R2 ;  /* 0x00005002ff0075a7 */ /* 0x000ee40008001107 */
[----:B---3--:R-:W-:Y:S05]  /*4820*/  @!P0 BRA `(.L_x_79) ;  /* 0x0000004c00c08947 */ /* 0x008fea0003800000 */
.L_x_161:
[----:B-1----:R-:W-:-:S07]  /*4830*/  MOV R0, UR7 ;  /* 0x0000000700007c02 */ /* 0x002fce0008000f00 */
.L_x_80:
[----:B-1----:R-:W-:-:S04]  /*4840*/  SHF.L.U32 R2, R29, 0x1f, RZ ;  /* 0x0000001f1d027819 */ /* 0x002fc800000006ff */
[----:B------:R1:W3:Y:S03]  /*4850*/  SYNCS.PHASECHK.TRANS64.TRYWAIT P0, [R0+URZ+0x58], R2 ;  /* 0x00005802000075a7 */ /* 0x0002e600080011ff */
[----:B---3--:R-:W-:Y:S05]  /*4860*/  @!P0 NANOSLEEP.SYNCS 0x989680 ;  /* 0x009896800000895d */ /* 0x008fea0003900000 */
[----:B------:R-:W3:Y:S02]  /*4870*/  @!P0 SYNCS.PHASECHK.TRANS64 P0, [R0+URZ+0x58], R2 ;  /* 0x00005802000085a7 */ /* 0x000ee400080010ff */
[----:B--23--:R-:W-:Y:S05]  /*4880*/  @P0 EXIT ;  /* 0x000000000000094d */ /* 0x00cfea0003800000 */
[----:B------:R-:W-:Y:S05]  /*4890*/  BRA `(.L_x_80) ;  /* 0xfffffffc00e87947 */ /* 0x000fea000383ffff */
.L_x_65:
[----:B------:R-:W-:-:S06]  /*48a0*/  UISETP.GE.AND UP1, UPT, UR8, 0x4, UPT ;  /* 0x000000040800788c */ /* 0x000fcc000bf26270 */
[----:B------:R-:W-:-:S13]  /*48b0*/  PLOP3.LUT P0, PT, PT, PT, UP1, 0x80, 0x8 ;  /* 0x000000000008781c */ /* 0x000fda0003f0f018 */
[----:B------:R-:W-:Y:S05]  /*48c0*/  @!P0 EXIT ;  /* 0x000000000000894d */ /* 0x000fea0003800000 */
[----:B------:R-:W-:Y:S01]  /*48d0*/  BAR.SYNC.DEFER_BLOCKING 0x6, 0xa0 ;  /* 0x0182800000007b1d */ /* 0x000fe20000010000 */
[C---:B------:R-:W-:Y:S01]  /*48e0*/  IMAD.SHL.U32 R3, R108.reuse, 0x40, RZ ;  /* 0x000000406c037824 */ /* 0x040fe200078e00ff */
[C---:B------:R-:W-:Y:S01]  /*48f0*/  LOP3.LUT R110, R108.reuse, 0x60, RZ, 0xc0, !PT ;  /* 0x000000606c6e7812 */ /* 0x040fe200078ec0ff */
[C---:B------:R-:W-:Y:S01]  /*4900*/  IMAD.SHL.U32 R100, R108.reuse, 0x20, RZ ;  /* 0x000000206c647824 */ /* 0x040fe200078e00ff */
[----:B------:R-:W-:Y:S01]  /*4910*/  CS2R R106, SRZ ;  /* 0x00000000006a7805 */ /* 0x000fe2000001ff00 */
[C---:B------:R-:W-:Y:S01]  /*4920*/  IMAD.SHL.U32 R4, R108.reuse, 0x2, RZ ;  /* 0x000000026c047824 */ /* 0x040fe200078e00ff */
[----:B------:R-:W-:Y:S02]  /*4930*/  UMOV UR49, 0x400 ;  /* 0x0000040000317882 */ /* 0x000fe40000000000 */
[----:B------:R-:W1:Y:S01]  /*4940*/  LDC R99, c[0x0][0x370] ;  /* 0x0000dc00ff637b82 */ /* 0x000e620000000800 */
[----:B------:R-:W-:Y:S01]  /*4950*/  ULEA UR49, UR37, UR49, 0x18 ;  /* 0x0000003125317291 */ /* 0x000fe2000f8ec0ff */
[----:B------:R-:W-:Y:S01]  /*4960*/  LOP3.LUT R2, R3, 0x180, RZ, 0xc0, !PT ;  /* 0x0000018003027812 */ /* 0x000fe200078ec0ff */
[----:B------:R-:W-:Y:S01]  /*4970*/  IMAD.U32 R46, R108, 0x10000, RZ ;  /* 0x000100006c2e7824 */ /* 0x000fe200078e00ff */
[----:B------:R-:W-:Y:S01]  /*4980*/  LOP3.LUT R100, R100, 0xc00, RZ, 0xc0, !PT ;  /* 0x00000c0064647812 */ /* 0x000fe200078ec0ff */
[----:B------:R-:W-:Y:S01]  /*4990*/  UIADD3 UR4, UPT, UPT, UR49, 0x4200, URZ ;  /* 0x0000420031047890 */ /* 0x000fe2000fffe0ff */
[----:B------:R-:W-:Y:S01]  /*49a0*/  LOP3.LUT R4, R2, 0x20, R4, 0xf8, !PT ;  /* 0x0000002002047812 */ /* 0x000fe200078ef804 */
[----:B------:R-:W-:Y:S01]  /*49b0*/  IMAD.SHL.U32 R2, R108, 0x8, RZ ;  /* 0x000000086c027824 */ /* 0x000fe200078e00ff */
[----:B------:R-:W2:Y:S01]  /*49c0*/  LDC R42, c[0x0][0xb0c] ;  /* 0x0002c300ff2a7b82 */ /* 0x000ea20000000800 */
[----:B------:R-:W-:Y:S01]  /*49d0*/  LOP3.LUT R100, R100, 0x40, R3, 0xf8, !PT ;  /* 0x0000004064647812 */ /* 0x000fe200078ef803 */
[----:B------:R-:W-:Y:S01]  /*49e0*/  IMAD.MOV.U32 R45, RZ, RZ, RZ ;  /* 0x000000ffff2d7224 */ /* 0x000fe200078e00ff */
[----:B------:R-:W-:Y:S01]  /*49f0*/  LOP3.LUT R46, R46, 0x600000, RZ, 0xc0, !PT ;  /* 0x006000002e2e7812 */ /* 0x000fe200078ec0ff */
[----:B------:R-:W-:Y:S01]  /*4a00*/  IMAD.MOV.U32 R112, RZ, RZ, RZ ;  /* 0x000000ffff707224 */ /* 0x000fe200078e00ff */
[----:B------:R-:W-:-:S02]  /*4a10*/  LOP3.LUT R108, R108, 0x2, RZ, 0xc0, !PT ;  /* 0x000000026c6c7812 */ /* 0x000fc400078ec0ff */
[----:B------:R-:W-:Y:S02]  /*4a20*/  CS2R R104, SRZ ;  /* 0x0000000000687805 */ /* 0x000fe4000001ff00 */
[----:B------:R-:W-:Y:S01]  /*4a30*/  LOP3.LUT R2, R4, 0x30, R2, 0x78, !PT ;  /* 0x0000003004027812 */ /* 0x000fe200078e7802 */
[----:B------:R-:W4:Y:S01]  /*4a40*/  LDC R97, c[0x0][0xb20] ;  /* 0x0002c800ff617b82 */ /* 0x000f220000000800 */
[----:B------:R-:W3:Y:S01]  /*4a50*/  LDS R0, [UR49+0x120] ;  /* 0x00012031ff007984 */ /* 0x000ee20008000800 */
[----:B------:R-:W-:Y:S01]  /*4a60*/  LOP3.LUT R100, R100, 0x200, R3, 0xf8, !PT ;  /* 0x0000020064647812 */ /* 0x000fe200078ef803 */
[----:B------:R-:W-:Y:S01]  /*4a70*/  IMAD.MOV R102, RZ, RZ, -R108 ;  /* 0x000000ffff667224 */ /* 0x000fe200078e0a6c */
[----:B------:R-:W1:Y:S01]  /*4a80*/  LDCU.64 UR52, c[0x0][0x348] ;  /* 0x00006900ff3477ac */ /* 0x000e620008000a00 */
[----:B------:R-:W-:Y:S01]  /*4a90*/  IMAD.U32 R109, RZ, RZ, UR4 ;  /* 0x00000004ff6d7e24 */ /* 0x000fe2000f8e00ff */
[----:B------:R-:W-:Y:S02]  /*4aa0*/  LOP3.LUT R100, R100, R2, RZ, 0xfc, !PT ;  /* 0x0000000264647212 */ /* 0x000fe400078efcff */
[----:B------:R-:W1:Y:S01]  /*4ab0*/  LDC R41, c[0x0][0xb30] ;  /* 0x0002cc00ff297b82 */ /* 0x000e620000000800 */
[----:B------:R-:W1:Y:S01]  /*4ac0*/  LDCU.64 UR38, c[0x0][0x888] ;  /* 0x00011100ff2677ac */ /* 0x000e620008000a00 */
[----:B------:R-:W1:Y:S06]  /*4ad0*/  LDCU.64 UR44, c[0x0][0x890] ;  /* 0x00011200ff2c77ac */ /* 0x000e6c0008000a00 */
[----:B------:R-:W1:Y:S01]  /*4ae0*/  LDC.64 R92, c[0x0][0xb10] ;  /* 0x0002c400ff5c7b82 */ /* 0x000e620000000a00 */
[----:B------:R-:W-:-:S07]  /*4af0*/  UIADD3 UR48, UPT, UPT, UR49, 0x200, URZ ;  /* 0x0000020031307890 */ /* 0x000fce000fffe0ff */
[----:B------:R-:W1:Y:S08]  /*4b00*/  LDC.64 R38, c[0x0][0xb18] ;  /* 0x0002c600ff267b82 */ /* 0x000e700000000a00 */
[----:B------:R-:W1:Y:S08]  /*4b10*/  LDC.64 R36, c[0x0][0xb28] ;  /* 0x0002ca00ff247b82 */ /* 0x000e700000000a00 */
[----:B------:R-:W1:Y:S01]  /*4b20*/  LDC.64 R90, c[0x0][0x8b0] ;  /* 0x00022c00ff5a7b82 */ /* 0x000e620000000a00 */
[----:B---3--:R-:W-:-:S07]  /*4b30*/  IMAD.IADD R46, R0, 0x1, R46 ;  /* 0x00000001002e7824 */ /* 0x008fce00078e022e */
[----:B------:R-:W3:Y:S08]  /*4b40*/  LDC.64 R88, c[0x0][0x8a8] ;  /* 0x00022a00ff587b82 */ /* 0x000ef00000000a00 */
[----:B--2-4-:R-:W1:Y:S02]  /*4b50*/  LDC R98, c[0x0][0x374] ;  /* 0x0000dd00ff627b82 */ /* 0x014e640000000800 */
.L_x_122:
[----:B------:R-:W-:Y:S02]  /*4b60*/  LEA R0, R112, UR49, 0x3 ;  /* 0x0000003170007c11 */ /* 0x000fe4000f8e18ff */
[----:B------:R-:W-:Y:S02]  /*4b70*/  SHF.L.U32 R2, R106, 0x1f, RZ ;  /* 0x0000001f6a027819 */ /* 0x000fe400000006ff */
[----:B------:R-:W-:Y:S02]  /*4b80*/  LEA R16, R112, UR49, 0x4 ;  /* 0x0000003170107c11 */ /* 0x000fe4000f8e20ff */
[----:B------:R-:W2:Y:S02]  /*4b90*/  SYNCS.PHASECHK.TRANS64.TRYWAIT P0, [R0+URZ+0x70], R2 ;  /* 0x00007002000075a7 */ /* 0x000ea400080011ff */
[----:B-12---:R-:W-:Y:S05]  /*4ba0*/  @!P0 BRA `(.L_x_81) ;  /* 0x0000004800f88947 */ /* 0x006fea0003800000 */
.L_x_162:
[----:B------:R-:W4:Y:S01]  /*4bb0*/  LDC.64 R10, c[0x0][0xb10] ;  /* 0x0002c400ff0a7b82 */ /* 0x000f220000000a00 */
[----:B------:R-:W3:Y:S01]  /*4bc0*/  LDS.128 R16, [R16+0x100] ;  /* 0x0001000010107984 */ /* 0x000ee20000000c00 */
[----:B-1----:R-:W-:Y:S01]  /*4bd0*/  ISETP.NE.AND P1, PT, R41, 0x1, PT ;  /* 0x000000012900780c */ /* 0x002fe20003f25270 */
[----:B--2---:R-:W-:Y:S01]  /*4be0*/  VIADD R0, R0, 0x80 ;  /* 0x0000008000007836 */ /* 0x004fe20000000000 */
[----:B------:R-:W-:Y:S04]  /*4bf0*/  ISETP.GE.AND P0, PT, R40, 0x1, PT ;  /* 0x000000012800780c */ /* 0x000fe80003f06270 */
[----:B------:R-:W1:Y:S01]  /*4c00*/  LDC.64 R8, c[0x0][0xb18] ;  /* 0x0002c600ff087b82 */ /* 0x000e620000000a00 */
[----:B------:R-:W-:Y:S01]  /*4c10*/  PRMT R0, RZ, 0x654, R0 ;  /* 0x00000654ff007816 */ /* 0x000fe20000000000 */
[----:B------:R-:W-:Y:S01]  /*4c20*/  @!PT LDS RZ, [RZ] ;  /* 0x00000000fffff984 */ /* 0x000fe20000000800 */
[----:B------:R-:W-:Y:S01]  /*4c30*/  @!PT LDS RZ, [RZ] ;  /* 0x00000000fffff984 */ /* 0x000fe20000000800 */
[----:B------:R-:W-:Y:S01]  /*4c40*/  @!PT LDS RZ, [RZ] ;  /* 0x00000000fffff984 */ /* 0x000fe20000000800 */
[----:B------:R-:W-:Y:S01]  /*4c50*/  @!PT LDS RZ, [RZ] ;  /* 0x00000000fffff984 */ /* 0x000fe20000000800 */
[----:B------:R2:W-:Y:S06]  /*4c60*/  MEMBAR.ALL.CTA ;  /* 0x0000000000007992 */ /* 0x0005ec0000008000 */
[----:B--2---:R-:W2:Y:S01]  /*4c70*/  FENCE.VIEW.ASYNC.S ;  /* 0x00000000000073c6 */ /* 0x004ea20000000000 */
[----:B------:R-:W1:Y:S08]  /*4c80*/  @!P1 LDC R12, c[0x0][0xb20] ;  /* 0x0002c800ff0c9b82 */ /* 0x000e700000000800 */
[----:B------:R-:W1:Y:S01]  /*4c90*/  @!P1 LDC R7, c[0x0][0xb0c] ;  /* 0x0002c300ff079b82 */ /* 0x000e620000000800 */
[----:B--2---:R2:W-:Y:S01]  /*4ca0*/  SYNCS.ARRIVE.TRANS64.RED.A1T0 RZ, [R0+URZ], RZ ;  /* 0x000000ff00ff79a7 */ /* 0x0045e200081004ff */
[----:B---3--:R-:W-:Y:S04]  /*4cb0*/  LOP3.LUT P4, RZ, R18, 0x1, RZ, 0xc0, !PT ;  /* 0x0000000112ff7812 */ /* 0x008fe8000788c0ff */
[----:B------:R-:W-:Y:S09]  /*4cc0*/  P2R R111, PR, RZ, 0x10 ;  /* 0x00000010ff6f7803 */ /* 0x000ff20000000000 */
[----:B------:R-:W-:Y:S02]  /*4cd0*/  @P4 MOV R44, R16 ;  /* 0x00000010002c4202 */ /* 0x000fe40000000f00 */
[----:B------:R-:W-:Y:S01]  /*4ce0*/  @P4 LOP3.LUT R43, R17, 0xffff, RZ, 0xc0, !PT ;  /* 0x0000ffff112b4812 */ /* 0x000fe200078ec0ff */
[----:B--2-4-:R-:W-:Y:S06]  /*4cf0*/  @!P0 BRA `(.L_x_82) ;  /* 0x0000000000a48947 */ /* 0x014fec0003800000 */
[----:B------:R-:W-:Y:S01]  /*4d00*/  IMAD.HI.U32 R0, R98, R39, RZ ;  /* 0x0000002762007227 */ /* 0x000fe200078e00ff */
[----:B------:R-:W-:Y:S02]  /*4d10*/  ISETP.NE.AND P0, PT, R38, 0x1, PT ;  /* 0x000000012600780c */ /* 0x000fe40003f05270 */
[----:B------:R-:W-:Y:S01]  /*4d20*/  ISETP.NE.AND P2, PT, R40, 0x1, PT ;  /* 0x000000012800780c */ /* 0x000fe20003f45270 */
[----:B------:R-:W-:Y:S01]  /*4d30*/  IMAD.HI.U32 R4, R99, R92, RZ ;  /* 0x0000005c63047227 */ /* 0x000fe200078e00ff */
[----:B------:R-:W-:Y:S02]  /*4d40*/  SHF.R.U32.HI R0, RZ, R97, R0 ;  /* 0x00000061ff007219 */ /* 0x000fe40000011600 */
[----:B------:R-:W-:Y:S01]  /*4d50*/  ISETP.NE.AND P3, PT, R42, 0x1, PT ;  /* 0x000000012a00780c */ /* 0x000fe20003f65270 */
[----:B------:R-:W-:Y:S01]  /*4d60*/  IMAD.HI.U32 R6, R43, R39, RZ ;  /* 0x000000272b067227 */ /* 0x000fe200078e00ff */
[-C--:B------:R-:W-:Y:S02]  /*4d70*/  SHF.R.U32.HI R4, RZ, R93.reuse, R4 ;  /* 0x0000005dff047219 */ /* 0x080fe40000011604 */
[----:B------:R-:W-:Y:S01]  /*4d80*/  SEL R0, R98, R0, !P0 ;  /* 0x0000000062007207 */ /* 0x000fe20004000000 */
[----:B------:R-:W-:Y:S01]  /*4d90*/  IMAD.HI.U32 R5, R44, R92, RZ ;  /* 0x0000005c2c057227 */ /* 0x000fe200078e00ff */
[----:B------:R-:W-:Y:S03]  /*4da0*/  SEL R4, R99, R4, !P3 ;  /* 0x0000000463047207 */ /* 0x000fe60005800000 */
[-C--:B------:R-:W-:Y:S01]  /*4db0*/  IMAD.HI.U32 R3, R0, R36.reuse, RZ ;  /* 0x0000002400037227 */ /* 0x080fe200078e00ff */
[----:B------:R-:W-:Y:S03]  /*4dc0*/  SHF.R.U32.HI R5, RZ, R93, R5 ;  /* 0x0000005dff057219 */ /* 0x000fe60000011605 */
[----:B------:R-:W-:Y:S01]  /*4dd0*/  IMAD.HI.U32 R2, R4, R36, RZ ;  /* 0x0000002404027227 */ /* 0x000fe200078e00ff */
[----:B------:R-:W-:Y:S02]  /*4de0*/  @P2 SHF.R.U32.HI R0, RZ, R37, R3 ;  /* 0x00000025ff002219 */ /* 0x000fe40000011603 */
[----:B------:R-:W-:Y:S02]  /*4df0*/  SHF.R.U32.HI R3, RZ, R97, R6 ;  /* 0x00000061ff037219 */ /* 0x000fe40000011606 */
[----:B------:R-:W-:Y:S01]  /*4e00*/  @P2 SHF.R.U32.HI R4, RZ, R37, R2 ;  /* 0x00000025ff042219 */ /* 0x000fe20000011602 */
[----:B------:R-:W-:Y:S01]  /*4e10*/  IMAD R0, R40, R0, RZ ;  /* 0x0000000028007224 */ /* 0x000fe200078e02ff */
[----:B------:R-:W-:Y:S02]  /*4e20*/  SEL R3, R43, R3, !P0 ;  /* 0x000000032b037207 */ /* 0x000fe40004000000 */
[----:B------:R-:W-:Y:S01]  /*4e30*/  SEL R2, R44, R5, !P3 ;  /* 0x000000052c027207 */ /* 0x000fe20005800000 */
[----:B------:R-:W-:Y:S01]  /*4e40*/  IMAD R5, R40, R4, RZ ;  /* 0x0000000428057224 */ /* 0x000fe200078e02ff */
[C---:B------:R-:W-:Y:S01]  /*4e50*/  ISETP.GE.AND P0, PT, R3.reuse, R0, PT ;  /* 0x000000000300720c */ /* 0x040fe20003f06270 */
[C---:B------:R-:W-:Y:S03]  /*4e60*/  IMAD.HI.U32 R0, R3.reuse, R36, RZ ;  /* 0x0000002403007227 */ /* 0x040fe600078e00ff */
[C---:B------:R-:W-:Y:S02]  /*4e70*/  ISETP.GE.OR P0, PT, R2.reuse, R5, P0 ;  /* 0x000000050200720c */ /* 0x040fe40000706670 */
[----:B------:R-:W-:Y:S04]  /*4e80*/  SHF.R.U32.HI R0, RZ, R37, R0 ;  /* 0x00000025ff007219 */ /* 0x000fe80000011600 */
[C---:B------:R-:W-:Y:S05]  /*4e90*/  SEL R6, R3.reuse, R0, !P2 ;  /* 0x0000000003067207 */ /* 0x040fea0005000000 */
        /* <DEDUP_REMOVED lines=14> */
[----:B------:R-:W-:Y:S07]  /*4f80*/  IMAD R43, R3, R38, R43 ;  /* 0x00000026032b7224 */ /* 0x000fee00078e022b */
.L_x_82:
[----:B-1----:R-:W-:Y:S01]  /*4f90*/  @!P1 ISETP.NE.AND P0, PT, R8, 0x1, PT ;  /* 0x000000010800980c */ /* 0x002fe20003f05270 */
[----:B------:R-:W-:Y:S01]  /*4fa0*/  @!P1 IMAD.HI.U32 R0, R44, R10, RZ ;  /* 0x0000000a2c009227 */ /* 0x000fe200078e00ff */
[----:B------:R-:W-:Y:S01]  /*4fb0*/  @!P1 ISETP.NE.AND P2, PT, R7, 0x1, PT ;  /* 0x000000010700980c */ /* 0x000fe20003f45270 */
[----:B------:R-:W-:Y:S01]  /*4fc0*/  ULOP3.LUT UP0, URZ, UR48, 0x1b0, URZ, 0xc0, !UPT ;  /* 0x000001b030ff7892 */ /* 0x000fe2000f80c0ff */
[----:B------:R-:W-:Y:S01]  /*4fd0*/  R2UR UR42, R15 ;  /* 0x000000000f2a72ca */ /* 0x000fe200000e0000 */
[C---:B------:R-:W-:Y:S01]  /*4fe0*/  @!P1 IMAD.HI.U32 R2, R43.reuse, R9, RZ ;  /* 0x000000092b029227 */ /* 0x040fe200078e00ff */
[----:B------:R-:W-:Y:S02]  /*4ff0*/  @!P1 SHF.R.U32.HI R0, RZ, R11, R0 ;  /* 0x0000000bff009219 */ /* 0x000fe40000011600 */
[----:B------:R-:W-:Y:S01]  /*5000*/  R2UR UR41, R14 ;  /* 0x000000000e2972ca */ /* 0x000fe200000e0000 */
[----:B------:R-:W-:Y:S01]  /*5010*/  VIADD R112, R112, 0x1 ;  /* 0x0000000170707836 */ /* 0x000fe20000000000 */
[----:B------:R-:W-:Y:S02]  /*5020*/  @!P1 SHF.R.U32.HI R2, RZ, R12, R2 ;  /* 0x0000000cff029219 */ /* 0x000fe40000011602 */
[----:B------:R-:W-:Y:S02]  /*5030*/  @!P1 SEL R3, R44, R0, !P2 ;  /* 0x000000002c039207 */ /* 0x000fe40005000000 */
[----:B------:R-:W-:Y:S02]  /*5040*/  @!P1 SEL R2, R43, R2, !P0 ;  /* 0x000000022b029207 */ /* 0x000fe40004000000 */
[----:B------:R-:W-:Y:S01]  /*5050*/  @P4 SHF.R.U32.HI R103, RZ, 0x10, R17 ;  /* 0x00000010ff674819 */ /* 0x000fe20000011611 */
[----:B------:R-:W-:Y:S02]  /*5060*/  USHF.L.U32 UR42, UR42, 0x6, URZ ;  /* 0x000000062a2a7899 */ /* 0x000fe400080006ff */
[----:B------:R-:W-:Y:S02]  /*5070*/  @!P1 IMAD.IADD R0, R2, 0x1, -R3 ;  /* 0x0000000102009824 */ /* 0x000fe400078e0a03 */
[----:B------:R-:W-:Y:S01]  /*5080*/  @!P1 IMAD.IADD R2, R3, 0x1, -R2 ;  /* 0x0000000103029824 */ /* 0x000fe200078e0a02 */
[----:B------:R-:W-:Y:S01]  /*5090*/  USHF.L.U32 UR41, UR41, 0x8, URZ ;  /* 0x0000000829297899 */ /* 0x000fe200080006ff */
[----:B------:R-:W-:Y:S02]  /*50a0*/  @!P1 IMAD R44, R0, R7, R44 ;  /* 0x00000007002c9224 */ /* 0x000fe400078e022c */
[----:B------:R-:W-:Y:S01]  /*50b0*/  @!P1 IMAD R43, R2, R8, R43 ;  /* 0x00000008022b9224 */ /* 0x000fe200078e022b */
[----:B------:R-:W-:Y:S08]  /*50c0*/  BRA.U !UP0, `(.L_x_83) ;  /* 0x0000000108407547 */ /* 0x000ff0000b800000 */
[----:B------:R-:W1:Y:S01]  /*50d0*/  LDCU.64 UR8, c[0x4][0x88] ;  /* 0x01001100ff0877ac */ /* 0x000e620008000a00 */
[----:B------:R-:W-:Y:S01]  /*50e0*/  MOV R3, 0x0 ;  /* 0x0000000000037802 */ /* 0x000fe20000000f00 */
[----:B------:R-:W-:Y:S02]  /*50f0*/  HFMA2 R12, -RZ, RZ, 0, 5.9604644775390625e-08 ;  /* 0x00000001ff0c7431 */ /* 0x000fe400000001ff */
[----:B------:R-:W-:Y:S02]  /*5100*/  IMAD.MOV.U32 R8, RZ, RZ, 0x70 ;  /* 0x00000070ff087424 */ /* 0x000fe400078e00ff */
[----:B------:R-:W-:Y:S01]  /*5110*/  IMAD.MOV.U32 R13, RZ, RZ, RZ ;  /* 0x000000ffff0d7224 */ /* 0x000fe200078e00ff */
[----:B------:R-:W2:Y:S01]  /*5120*/  LDCU.64 UR6, c[0x4][0x90] ;  /* 0x01001200ff0677ac */ /* 0x000ea20008000a00 */
[----:B------:R-:W3:Y:S01]  /*5130*/  LDC.64 R2, c[0x4][R3] ;  /* 0x0100000003027b82 */ /* 0x000ee20000000a00 */
[----:B------:R-:W4:Y:S01]  /*5140*/  LDCU.64 UR4, c[0x4][0x8] ;  /* 0x01000100ff0477ac */ /* 0x000f220008000a00 */
[----:B-1----:R-:W-:Y:S01]  /*5150*/  MOV R5, UR9 ;  /* 0x0000000900057c02 */ /* 0x002fe20008000f00 */
[----:B------:R-:W-:Y:S01]  /*5160*/  IMAD.U32 R4, RZ, RZ, UR8 ;  /* 0x00000008ff047e24 */ /* 0x000fe2000f8e00ff */
[----:B--2---:R-:W-:Y:S01]  /*5170*/  MOV R7, UR7 ;  /* 0x0000000700077c02 */ /* 0x004fe20008000f00 */
[----:B------:R-:W-:Y:S01]  /*5180*/  IMAD.U32 R6, RZ, RZ, UR6 ;  /* 0x00000006ff067e24 */ /* 0x000fe2000f8e00ff */
[----:B----4-:R-:W-:Y:S01]  /*5190*/  MOV R11, UR5 ;  /* 0x00000005000b7c02 */ /* 0x010fe20008000f00 */
[----:B------:R-:W-:Y:S02]  /*51a0*/  IMAD.U32 R10, RZ, RZ, UR4 ;  /* 0x00000004ff0a7e24 */ /* 0x000fe4000f8e00ff */
[----:B------:R-:W-:Y:S07]  /*51b0*/  LEPC R20, `(.L_x_83) ;  /* 0x000000001014794e */ /* 0x000fee0000000000 */
[----:B---3-5:R-:W-:Y:S05]  /*51c0*/  CALL.ABS.NOINC R2 ;  /* 0x0000000002007343 */ /* 0x028fea0003c00000 */
.L_x_83:
[----:B------:R-:W-:Y:S01]  /*51d0*/  LOP3.LUT P0, RZ, R109, 0x1b0, RZ, 0xc0, !PT ;  /* 0x000001b06dff7812 */ /* 0x000fe2000780c0ff */
[----:B------:R-:W-:Y:S11]  /*51e0*/  BSSY.RECONVERGENT B6, `(.L_x_84) ;  /* 0x0000013000067945 */ /* 0x000ff60003800200 */
[----:B------:R-:W-:Y:S01]  /*51f0*/  @!UPT UIADD3 URZ, UPT, UPT, URZ, URZ, URZ ;  /* 0x000000fffffff290 */ /* 0x000fe2000fffe0ff */
[----:B------:R-:W-:Y:S05]  /*5200*/  @!P0 BRA `(.L_x_85) ;  /* 0x0000000000408947 */ /* 0x000fea0003800000 */
        /* <DEDUP_REMOVED lines=16> */
.L_x_85:
[----:B------:R-:W-:Y:S05]  /*5310*/  BSYNC.RECONVERGENT B6 ;  /* 0x0000000000067941 */ /* 0x000fea0003800200 */
.L_x_84:
[----:B------:R-:W-:Y:S01]  /*5320*/  ISETP.NE.U32.AND P4, PT, R90, RZ, PT ;  /* 0x000000ff5a00720c */ /* 0x000fe20003f85070 */
[----:B------:R-:W-:Y:S01]  /*5330*/  UISETP.NE.AND UP2, UPT, UR50, URZ, UPT ;  /* 0x000000ff3200728c */ /* 0x000fe2000bf45270 */
[----:B------:R-:W-:Y:S01]  /*5340*/  ISETP.NE.U32.AND P2, PT, RZ, UR38, PT ;  /* 0x00000026ff007c0c */ /* 0x000fe2000bf45070 */
[----:B------:R-:W-:Y:S01]  /*5350*/  UISETP.NE.U32.AND UP1, UPT, UR44, URZ, UPT ;  /* 0x000000ff2c00728c */ /* 0x000fe2000bf25070 */
[----:B------:R-:W-:Y:S01]  /*5360*/  ISETP.NE.AND.EX P4, PT, R91, RZ, PT, P4 ;  /* 0x000000ff5b00720c */ /* 0x000fe20003f85340 */
[----:B------:R-:W-:Y:S01]  /*5370*/  UPLOP3.LUT UP0, UPT, UPT, UPT, UPT, 0x40, 0x4 ;  /* 0x000000000004789c */ /* 0x000fe20003f0e870 */
[----:B------:R-:W-:Y:S01]  /*5380*/  ISETP.NE.AND.EX P2, PT, RZ, UR39, PT, P2 ;  /* 0x00000027ff007c0c */ /* 0x000fe2000bf45320 */
[----:B------:R-:W-:Y:S01]  /*5390*/  UISETP.NE.AND.EX UP1, UPT, UR45, URZ, UPT, UP1 ;  /* 0x000000ff2d00728c */ /* 0x000fe2000bf25310 */
[----:B------:R-:W-:Y:S04]  /*53a0*/  PLOP3.LUT P1, PT, PT, PT, UP2, 0x80, 0x8 ;  /* 0x000000000008781c */ /* 0x000fe80003f2f028 */
[----:B------:R-:W-:Y:S06]  /*53b0*/  @UP2 UPLOP3.LUT UP0, UPT, UPT, UPT, UP1, 0x80, 0x8 ;  /* 0x000000000008289c */ /* 0x000fec0003f0f010 */
[----:B------:R-:W-:Y:S01]  /*53c0*/  PLOP3.LUT P0, PT, PT, PT, UP0, 0x80, 0x8 ;  /* 0x000000000008781c */ /* 0x000fe20003f0f008 */
[----:B------:R-:W-:Y:S01]  /*53d0*/  @!UPT UIADD3 URZ, UPT, UPT, URZ, URZ, URZ ;  /* 0x000000fffffff290 */ /* 0x000fe2000fffe0ff */
[----:B------:R-:W-:Y:S11]  /*53e0*/  BRA.U !UP1, `(.L_x_86) ;  /* 0x0000000109387547 */ /* 0x000ff6000b800000 */
[----:B------:R-:W-:Y:S01]  /*53f0*/  UISETP.NE.U32.AND UP0, UPT, UR38, URZ, UPT ;  /* 0x000000ff2600728c */ /* 0x000fe2000bf05070 */
[----:B------:R-:W-:Y:S02]  /*5400*/  HFMA2 R0, -RZ, RZ, 0, 5.9604644775390625e-08 ;  /* 0x00000001ff007431 */ /* 0x000fe400000001ff */
[----:B------:R-:W-:Y:S01]  /*5410*/  IMAD.MOV.U32 R96, RZ, RZ, 0x1 ;  /* 0x00000001ff607424 */ /* 0x000fe200078e00ff */
[----:B------:R-:W-:Y:S06]  /*5420*/  UISETP.NE.AND.EX UP0, UPT, UR39, URZ, UPT, UP0 ;  /* 0x000000ff2700728c */ /* 0x000fec000bf05300 */
[----:B------:R-:W-:Y:S05]  /*5430*/  PLOP3.LUT P3, PT, PT, PT, UP0, 0x80, 0x8 ;  /* 0x000000000008781c */ /* 0x000fea0003f6f008 */
[----:B------:R-:W1:Y:S01]  /*5440*/  @UP0 LDCU.64 UR6, c[0x0][0x888] ;  /* 0x00011100ff0607ac */ /* 0x000e620008000a00 */
[----:B------:R-:W-:Y:S07]  /*5450*/  @UP0 UIMAD UR4, UR36, UR44, URZ ;  /* 0x0000002c240402a4 */ /* 0x000fee000f8e02ff */
[----:B------:R-:W-:Y:S01]  /*5460*/  @!P3 PRMT R96, R0, 0x7610, R96 ;  /* 0x000076100060b816 */ /* 0x000fe20000000060 */
[----:B-1----:R-:W-:Y:S03]  /*5470*/  @UP0 UIMAD.WIDE UR6, UR4, 0x4, UR6 ;  /* 0x00000004040608a5 */ /* 0x002fe6000f8e0206 */
[----:B------:R-:W1:Y:S03]  /*5480*/  @!UP0 LDCU UR4, c[0x0][0x880] ;  /* 0x00011000ff0487ac */ /* 0x000e660008000800 */
[----:B------:R-:W-:Y:S01]  /*5490*/  IMAD.U32 R2, RZ, RZ, UR6 ;  /* 0x00000006ff027e24 */ /* 0x000fe2000f8e00ff */
[----:B------:R-:W-:Y:S05]  /*54a0*/  MOV R3, UR7 ;  /* 0x0000000700037c02 */ /* 0x000fea0008000f00 */
[----:B-----5:R2:W5:Y:S02]  /*54b0*/  @P3 LDG.E R49, desc[UR46][R2.64] ;  /* 0x0000002e02313981 */ /* 0x020564000c1e1900 */
[----:B-12---:R-:W-:Y:S02]  /*54c0*/  @!P3 IMAD.U32 R49, RZ, RZ, UR4 ;  /* 0x00000004ff31be24 */ /* 0x006fe4000f8e00ff */
.L_x_86:
[----:B------:R-:W-:Y:S05]  /*54d0*/  @!P4 BRA `(.L_x_87) ;  /* 0x000000000020c947 */ /* 0x000fea0003800000 */
[----:B------:R-:W-:Y:S04]  /*54e0*/  ISETP.NE.U32.AND P3, PT, R88, RZ, PT ;  /* 0x000000ff5800720c */ /* 0x000fe80003f65070 */
[----:B------:R-:W-:Y:S11]  /*54f0*/  ISETP.NE.AND.EX P3, PT, R89, RZ, PT, P3 ;  /* 0x000000ff5900720c */ /* 0x000ff60003f65330 */
[----:B------:R-:W-:Y:S02]  /*5500*/  @!UPT UIADD3 URZ, UPT, UPT, URZ, URZ, URZ ;  /* 0x000000fffffff290 */ /* 0x000fe4000fffe0ff */
[----:B------:R-:W1:Y:S01]  /*5510*/  @P3 LDC.64 R2, c[0x0][0x8a8] ;  /* 0x00022a00ff023b82 */ /* 0x000e620000000a00 */
[----:B------:R-:W-:Y:S04]  /*5520*/  @P3 IMAD R0, R90, UR36, RZ ;  /* 0x000000245a003c24 */ /* 0x000fe8000f8e02ff */
[----:B-1----:R-:W-:Y:S05]  /*5530*/  @P3 IMAD.WIDE R2, R0, 0x4, R2 ;  /* 0x0000000400023825 */ /* 0x002fea00078e0202 */
[----:B-----5:R1:W5:Y:S02]  /*5540*/  @P3 LDG.E R47, desc[UR46][R2.64] ;  /* 0x0000002e022f3981 */ /* 0x020364000c1e1900 */
[----:B-1----:R-:W2:Y:S02]  /*5550*/  @!P3 LDC R47, c[0x0][0x8a0] ;  /* 0x00022800ff2fbb82 */ /* 0x002ea40000000800 */
.L_x_87:
[----:B-----5:R-:W-:Y:S01]  /*5560*/  FSETP.NEU.AND P4, PT, R49, RZ, PT ;  /* 0x000000ff3100720b */ /* 0x020fe20003f8d000 */
[----:B------:R-:W-:Y:S01]  /*5570*/  BSSY B1, `(.L_x_88) ;  /* 0x0000042000017945 */ /* 0x000fe20003800000 */
[----:B------:R-:W-:Y:S01]  /*5580*/  SEL R5, RZ, 0xffffffff, P2 ;  /* 0xffffffffff057807 */ /* 0x000fe20001000000 */
[----:B------:R-:W-:Y:S01]  /*5590*/  IMAD.MOV.U32 R115, RZ, RZ, 0x1 ;  /* 0x00000001ff737424 */ /* 0x000fe200078e00ff */
[----:B------:R-:W-:Y:S02]  /*55a0*/  LOP3.LUT P3, RZ, R96, 0xff, RZ, 0xc0, !PT ;  /* 0x000000ff60ff7812 */ /* 0x000fe4000786c0ff */
[----:B------:R-:W-:Y:S02]  /*55b0*/  CS2R R86, SRZ ;  /* 0x0000000000567805 */ /* 0x000fe4000001ff00 */
[----:B------:R-:W-:Y:S02]  /*55c0*/  @P1 SEL R0, RZ, 0xffffffff, P4 ;  /* 0xffffffffff001807 */ /* 0x000fe40002000000 */
[----:B------:R-:W-:Y:S02]  /*55d0*/  CS2R R84, SRZ ;  /* 0x0000000000547805 */ /* 0x000fe4000001ff00 */
[----:B------:R-:W-:Y:S02]  /*55e0*/  LEA R2, R105, UR49, 0x3 ;  /* 0x0000003169027c11 */ /* 0x000fe4000f8e18ff */
[----:B------:R-:W-:Y:S02]  /*55f0*/  CS2R R82, SRZ ;  /* 0x0000000000527805 */ /* 0x000fe4000001ff00 */
[----:B------:R-:W-:Y:S02]  /*5600*/  @P0 SEL R0, R5, R0, !P3 ;  /* 0x0000000005000207 */ /* 0x000fe40005800000 */
[----:B------:R-:W-:Y:S02]  /*5610*/  CS2R R80, SRZ ;  /* 0x0000000000507805 */ /* 0x000fe4000001ff00 */
[----:B------:R-:W-:Y:S02]  /*5620*/  LEA R113, R45, UR49, 0x3 ;  /* 0x000000312d717c11 */ /* 0x000fe4000f8e18ff */
[----:B------:R-:W-:Y:S02]  /*5630*/  @P1 LOP3.LUT R0, R0, 0x1, RZ, 0xc0, !PT ;  /* 0x0000000100001812 */ /* 0x000fe400078ec0ff */
[----:B------:R-:W-:Y:S02]  /*5640*/  SHF.L.U32 R3, R107, 0x1f, RZ ;  /* 0x0000001f6b037819 */ /* 0x000fe400000006ff */
[----:B------:R-:W-:Y:S02]  /*5650*/  ISETP.NE.U32.OR P6, PT, R0, 0x1, !P1 ;  /* 0x000000010000780c */ /* 0x000fe40004fc5470 */
[----:B------:R-:W-:Y:S02]  /*5660*/  PLOP3.LUT P2, PT, PT, PT, UP1, 0x80, 0x8 ;  /* 0x000000000008781c */ /* 0x000fe40003f4f018 */
[----:B------:R-:W-:Y:S02]  /*5670*/  LEA.HI R48, R45, R45, RZ, 0x1 ;  /* 0x0000002d2d307211 */ /* 0x000fe400078f08ff */
[----:B------:R-:W-:Y:S02]  /*5680*/  SEL R4, RZ, 0xffffffff, P4 ;  /* 0xffffffffff047807 */ /* 0x000fe40002000000 */
[----:B------:R-:W-:Y:S05]  /*5690*/  P2R R118, PR, RZ, 0x40 ;  /* 0x00000040ff767803 */ /* 0x000fea0000000000 */
[----:B------:R-:W-:Y:S02]  /*56a0*/  @P6 SHF.L.U32 R0, R104, 0x1f, RZ ;  /* 0x0000001f68006819 */ /* 0x000fe400000006ff */
[----:B------:R-:W-:Y:S02]  /*56b0*/  @P2 SEL R4, R5, R4, !P3 ;  /* 0x0000000405042207 */ /* 0x000fe40005800000 */
[----:B------:R1:W3:Y:S02]  /*56c0*/  @P6 SYNCS.PHASECHK.TRANS64.TRYWAIT P1, [R2+URZ+0x20], R0 ;  /* 0x00002000020065a7 */ /* 0x0002e400080211ff */
[----:B------:R-:W-:Y:S04]  /*56d0*/  LOP3.LUT R4, R4, 0x1, RZ, 0xc0, !PT ;  /* 0x0000000104047812 */ /* 0x000fe800078ec0ff */
[----:B------:R-:W-:Y:S04]  /*56e0*/  ISETP.NE.U32.AND P5, PT, R4, 0x1, PT ;  /* 0x000000010400780c */ /* 0x000fe80003fa5070 */
[----:B------:R-:W-:Y:S01]  /*56f0*/  P2R R116, PR, RZ, 0x20 ;  /* 0x00000020ff747803 */ /* 0x000fe20000000000 */
[----:B------:R4:W2:Y:S01]  /*5700*/  SYNCS.PHASECHK.TRANS64.TRYWAIT P0, [R113+URZ+0x90], R3 ;  /* 0x00009003710075a7 */ /* 0x0008a200080011ff */
[C---:B-1----:R-:W-:Y:S01]  /*5710*/  IMAD.SHL.U32 R0, R48.reuse, 0x80, RZ ;  /* 0x0000008030007824 */ /* 0x042fe200078e00ff */
[----:B------:R-:W-:Y:S04]  /*5720*/  LOP3.LUT R48, R48, 0xffe, RZ, 0xc0, !PT ;  /* 0x00000ffe30307812 */ /* 0x000fe800078ec0ff */
[----:B------:R-:W-:Y:S01]  /*5730*/  LOP3.LUT R0, R0, 0xffffff00, RZ, 0xc0, !PT ;  /* 0xffffff0000007812 */ /* 0x000fe200078ec0ff */
[----:B------:R-:W-:Y:S04]  /*5740*/  IMAD.IADD R48, R45, 0x1, -R48 ;  /* 0x000000012d307824 */ /* 0x000fe800078e0a30 */
[----:B------:R-:W-:Y:S04]  /*5750*/  IMAD.IADD R0, R46, 0x1, R0 ;  /* 0x000000012e007824 */ /* 0x000fe800078e0200 */
[----:B------:R-:W-:Y:S01]  /*5760*/  IMAD R48, R48, 0x100000, R0 ;  /* 0x0010000030307824 */ /* 0x000fe200078e0200 */
[----:B---3--:R-:W-:Y:S01]  /*5770*/  @P6 SEL R115, RZ, 0x1, !P1 ;  /* 0x00000001ff736807 */ /* 0x008fe20004800000 */
[----:B----4-:R-:W-:Y:S06]  /*5780*/  @!P6 BRA `(.L_x_89) ;  /* 0x000000000080e947 */ /* 0x010fec0003800000 */
[----:B------:R-:W-:Y:S01]  /*5790*/  @P5 IMAD R5, R105, 0x1000, R100 ;  /* 0x0000100069055824 */ /* 0x000fe200078e0264 */
[----:B------:R-:W-:Y:S01]  /*57a0*/  ISETP.NE.AND P1, PT, R115, RZ, PT ;  /* 0x000000ff7300720c */ /* 0x000fe20003f25270 */
[----:B------:R-:W-:Y:S01]  /*57b0*/  BSSY B0, `(.L_x_90) ;  /* 0x000000b000007945 */ /* 0x000fe20003800000 */
[----:B------:R-:W-:Y:S01]  /*57c0*/  CS2R R82, SRZ ;  /* 0x0000000000527805 */ /* 0x000fe2000001ff00 */
[----:B------:R-:W-:Y:S01]  /*57d0*/  @P5 VIADD R4, R5, UR49 ;  /* 0x0000003105045c36 */ /* 0x000fe20008000000 */
[----:B------:R-:W-:Y:S02]  /*57e0*/  CS2R R80, SRZ ;  /* 0x0000000000507805 */ /* 0x000fe4000001ff00 */
[----:B------:R-:W-:Y:S02]  /*57f0*/  CS2R R86, SRZ ;  /* 0x0000000000567805 */ /* 0x000fe4000001ff00 */
[----:B------:R-:W-:Y:S01]  /*5800*/  CS2R R84, SRZ ;  /* 0x0000000000547805 */ /* 0x000fe2000001ff00 */
[----:B------:R-:W-:Y:S04]  /*5810*/  @P5 IMAD R4, R108, -0x10, R4 ;  /* 0xfffffff06c045824 */ /* 0x000fe800078e0204 */
[----:B------:R-:W-:Y:S05]  /*5820*/  @P1 BRA `(.L_x_91) ;  /* 0x00000000000c1947 */ /* 0x000fea0003800000 */
[----:B------:R-:W-:Y:S04]  /*5830*/  SHF.L.U32 R0, R104, 0x1f, RZ ;  /* 0x0000001f68007819 */ /* 0x000fe800000006ff */
[----:B------:R-:W1:Y:S02]  /*5840*/  SYNCS.PHASECHK.TRANS64.TRYWAIT P1, [R2+URZ+0x20], R0 ;  /* 0x00002000020075a7 */ /* 0x000e6400080211ff */
[----:B-1----:R-:W-:Y:S05]  /*5850*/  @!P1 BRA `(.L_x_92) ;  /* 0x0000003c00e09947 */ /* 0x002fea0003800000 */
.L_x_91:
[----:B------:R-:W-:Y:S05]  /*5860*/  BSYNC B0 ;  /* 0x0000000000007941 */ /* 0x000fea0003800000 */
.L_x_90:
[----:B------:R-:W-:Y:S01]  /*5870*/  ISETP.NE.AND P1, PT, R116, RZ, PT ;  /* 0x000000ff7400720c */ /* 0x000fe20003f25270 */
[----:B-1----:R-:W-:Y:S02]  /*5880*/  VIADD R2, R2, 0x40 ;  /* 0x0000004002027836 */ /* 0x002fe40000000000 */
[----:B------:R-:W-:Y:S02]  /*5890*/  IMAD.U32 R0, RZ, RZ, UR37 ;  /* 0x00000025ff007e24 */ /* 0x000fe4000f8e00ff */
[----:B------:R-:W-:Y:S03]  /*58a0*/  VIADD R105, R105, 0x1 ;  /* 0x0000000169697836 */ /* 0x000fe60000000000 */
[----:B------:R-:W-:Y:S05]  /*58b0*/  PRMT R0, R0, 0x654, R2 ;  /* 0x0000065400007816 */ /* 0x000fea0000000002 */
[----:B------:R1:W3:Y:S04]  /*58c0*/  @P1 LDS.128 R80, [R5+UR49+0x200] ;  /* 0x0002003105501984 */ /* 0x0002e80008000c00 */
[----:B------:R1:W4:Y:S01]  /*58d0*/  @P1 LDS.128 R84, [R4+0x210] ;  /* 0x0002100004541984 */ /* 0x0003220000000c00 */
[C---:B------:R-:W-:Y:S01]  /*58e0*/  ISETP.NE.AND P1, PT, R105.reuse, 0x4, PT ;  /* 0x000000046900780c */ /* 0x040fe20003f25270 */
[----:B------:R-:W-:Y:S01]  /*58f0*/  @!PT LDS RZ, [RZ] ;  /* 0x00000000fffff984 */ /* 0x000fe20000000800 */
[----:B------:R-:W-:Y:S01]  /*5900*/  @!PT LDS RZ, [RZ] ;  /* 0x00000000fffff984 */ /* 0x000fe20000000800 */
[----:B------:R-:W-:Y:S01]  /*5910*/  @!PT LDS RZ, [RZ] ;  /* 0x00000000fffff984 */ /* 0x000fe20000000800 */
[----:B------:R-:W-:Y:S01]  /*5920*/  @!PT LDS RZ, [RZ] ;  /* 0x00000000fffff984 */ /* 0x000fe20000000800 */
[----:B------:R5:W-:Y:S06]  /*5930*/  MEMBAR.ALL.CTA ;  /* 0x0000000000007992 */ /* 0x000bec0000008000 */
[----:B-----5:R-:W5:Y:S01]  /*5940*/  FENCE.VIEW.ASYNC.S ;  /* 0x00000000000073c6 */ /* 0x020f620000000000 */
[----:B------:R-:W-:Y:S01]  /*5950*/  SEL R105, R105, RZ, P1 ;  /* 0x000000ff69697207 */ /* 0x000fe20000800000 */
[----:B-----5:R5:W-:Y:S02]  /*5960*/  SYNCS.ARRIVE.TRANS64.RED.A1T0 RZ, [R0+URZ], RZ ;  /* 0x000000ff00ff79a7 */ /* 0x020be400081004ff */
[----:B-----5:R-:W-:Y:S04]  /*5970*/  SEL R0, RZ, 0x1, P1 ;  /* 0x00000001ff007807 */ /* 0x020fe80000800000 */
[----:B-1-3--:R-:W-:Y:S02]  /*5980*/  LOP3.LUT R104, R104, R0, RZ, 0x3c, !PT ;  /* 0x0000000068687212 */ /* 0x00afe400078e3cff */
.L_x_89:
[----:B------:R-:W-:Y:S05]  /*5990*/  BSYNC B1 ;  /* 0x0000000000017941 */ /* 0x000fea0003800000 */
.L_x_88:
[----:B------:R-:W-:Y:S04]  /*59a0*/  SHF.R.U32.HI R0, RZ, 0x15, R48 ;  /* 0x00000015ff007819 */ /* 0x000fe80000011630 */
[----:B------:R-:W-:Y:S01]  /*59b0*/  LOP3.LUT P1, RZ, R0, 0x3, R101, 0x48, !PT ;  /* 0x0000000300ff7812 */ /* 0x000fe20007824865 */
[----:B------:R-:W-:Y:S01]  /*59c0*/  @!UPT UIADD3 URZ, UPT, UPT, URZ, URZ, URZ ;  /* 0x000000fffffff290 */ /* 0x000fe2000fffe0ff */
[----:B--2---:R-:W-:Y:S11]  /*59d0*/  @P0 BRA `(.L_x_93) ;  /* 0x0000000000080947 */ /* 0x004ff60003800000 */
[----:B------:R-:W1:Y:S02]  /*59e0*/  SYNCS.PHASECHK.TRANS64.TRYWAIT P0, [R113+URZ+0x90], R3 ;  /* 0x00009003710075a7 */ /* 0x000e6400080011ff */
[----:B-1----:R-:W-:Y:S05]  /*59f0*/  @!P0 BRA `(.L_x_94) ;  /* 0x0000003c008c8947 */ /* 0x002fea0003800000 */
.L_x_93:
[----:B------:R-:W-:Y:S05]  /*5a00*/  @!P1 BRA `(.L_x_95) ;  /* 0x0000000000409947 */ /* 0x000fea0003800000 */
[----:B------:R-:W2:Y:S01]  /*5a10*/  LDCU.64 UR8, c[0x4][0x78] ;  /* 0x01000f00ff0877ac */ /* 0x000ea20008000a00 */
[----:B-1----:R-:W-:Y:S01]  /*5a20*/  MOV R3, 0x0 ;  /* 0x0000000000037802 */ /* 0x002fe20000000f00 */
[----:B------:R-:W-:Y:S02]  /*5a30*/  HFMA2 R12, -RZ, RZ, 0, 5.9604644775390625e-08 ;  /* 0x00000001ff0c7431 */ /* 0x000fe400000001ff */
[----:B------:R-:W-:Y:S02]  /*5a40*/  IMAD.MOV.U32 R8, RZ, RZ, 0x192 ;  /* 0x00000192ff087424 */ /* 0x000fe400078e00ff */
[----:B------:R-:W-:Y:S01]  /*5a50*/  IMAD.MOV.U32 R13, RZ, RZ, RZ ;  /* 0x000000ffff0d7224 */ /* 0x000fe200078e00ff */
[----:B------:R-:W1:Y:S01]  /*5a60*/  LDCU.64 UR6, c[0x4][0x80] ;  /* 0x01001000ff0677ac */ /* 0x000e620008000a00 */
[----:B------:R-:W3:Y:S01]  /*5a70*/  LDC.64 R2, c[0x4][R3] ;  /* 0x0100000003027b82 */ /* 0x000ee20000000a00 */
[----:B------:R-:W5:Y:S01]  /*5a80*/  LDCU.64 UR4, c[0x4][0x18] ;  /* 0x01000300ff0477ac */ /* 0x000f620008000a00 */
[----:B--2---:R-:W-:Y:S01]  /*5a90*/  MOV R5, UR9 ;  /* 0x0000000900057c02 */ /* 0x004fe20008000f00 */
[----:B------:R-:W-:Y:S01]  /*5aa0*/  IMAD.U32 R4, RZ, RZ, UR8 ;  /* 0x00000008ff047e24 */ /* 0x000fe2000f8e00ff */
[----:B-1----:R-:W-:Y:S01]  /*5ab0*/  MOV R7, UR7 ;  /* 0x0000000700077c02 */ /* 0x002fe20008000f00 */
[----:B------:R-:W-:Y:S01]  /*5ac0*/  IMAD.U32 R6, RZ, RZ, UR6 ;  /* 0x00000006ff067e24 */ /* 0x000fe2000f8e00ff */
[----:B-----5:R-:W-:Y:S01]  /*5ad0*/  MOV R11, UR5 ;  /* 0x00000005000b7c02 */ /* 0x020fe20008000f00 */
[----:B------:R-:W-:Y:S02]  /*5ae0*/  IMAD.U32 R10, RZ, RZ, UR4 ;  /* 0x00000004ff0a7e24 */ /* 0x000fe4000f8e00ff */
[----:B------:R-:W-:Y:S07]  /*5af0*/  LEPC R20, `(.L_x_95) ;  /* 0x000000001014794e */ /* 0x000fee0000000000 */
[----:B---34-:R-:W-:Y:S05]  /*5b00*/  CALL.ABS.NOINC R2 ;  /* 0x0000000002007343 */ /* 0x018fea0003c00000 */
.L_x_95:
[----:B------:R-:W-:Y:S01]  /*5b10*/  F2FP.F16.E4M3.UNPACK_B R4, R81 ;  /* 0x00000051ff04723e */ /* 0x000fe200020006ff */
[----:B------:R-:W-:Y:S05]  /*5b20*/  WARPSYNC.ALL ;  /* 0x0000000000007948 */ /* 0x000fea0003800000 */
[----:B------:R-:W-:Y:S01]  /*5b30*/  R2UR UR4, R48 ;  /* 0x00000000300472ca */ /* 0x000fe200000e0000 */
[--C-:B------:R-:W-:Y:S01]  /*5b40*/  HADD2.F32 R53, -RZ, R4.reuse.H0_H0 ;  /* 0x20000004ff357230 */ /* 0x100fe20000004100 */
[-C--:B-1----:R-:W-:Y:S01]  /*5b50*/  F2FP.F16.E4M3.UNPACK_B R3, R80.reuse ;  /* 0x00000050ff03723e */ /* 0x082fe200020006ff */
[----:B------:R-:W-:Y:S01]  /*5b60*/  HADD2.F32 R54, -RZ, R4.H1_H1 ;  /* 0x30000004ff367230 */ /* 0x000fe20000004100 */
[----:B------:R-:W-:Y:S01]  /*5b70*/  F2FP.F16.E4M3.UNPACK_B R0, R80.H1 ;  /* 0x00000050ff00723e */ /* 0x000fe200030006ff */
[----:B------:R-:W-:Y:S01]  /*5b80*/  BSSY.RECONVERGENT B0, `(.L_x_96) ;  /* 0x0000099000007945 */ /* 0x000fe20003800200 */
[----:B------:R-:W-:Y:S01]  /*5b90*/  F2FP.F16.E4M3.UNPACK_B R64, R83.H1 ;  /* 0x00000053ff40723e */ /* 0x000fe200030006ff */
[--C-:B------:R-:W-:Y:S01]  /*5ba0*/  HADD2.F32 R2, -RZ, R3.reuse.H0_H0 ;  /* 0x20000003ff027230 */ /* 0x100fe20000004100 */
[----:B----4-:R-:W-:Y:S01]  /*5bb0*/  F2FP.F16.E4M3.UNPACK_B R74, R86 ;  /* 0x00000056ff4a723e */ /* 0x010fe200020006ff */
[----:B------:R-:W-:Y:S01]  /*5bc0*/  HADD2.F32 R50, -RZ, R3.H1_H1 ;  /* 0x30000003ff327230 */ /* 0x000fe20000004100 */
[----:B------:R-:W-:Y:S01]  /*5bd0*/  F2FP.F16.E4M3.UNPACK_B R3, R81.H1 ;  /* 0x00000051ff03723e */ /* 0x000fe200030006ff */
[--C-:B------:R-:W-:Y:S01]  /*5be0*/  HADD2.F32 R51, -RZ, R0.reuse.H0_H0 ;  /* 0x20000000ff337230 */ /* 0x100fe20000004100 */
[----:B------:R-:W-:Y:S01]  /*5bf0*/  IADD3 R114, PT, PT, R100, UR49, RZ ;  /* 0x0000003164727c10 */ /* 0x000fe2000fffe0ff */
[----:B------:R-:W-:Y:S01]  /*5c00*/  HADD2.F32 R52, -RZ, R0.H1_H1 ;  /* 0x30000000ff347230 */ /* 0x000fe20000004100 */
[----:B------:R-:W-:Y:S01]  /*5c10*/  LDTM.16dp32bit_t0_t15.x32 R4, tmem[UR4] ;  /* 0x00000004000479ee */ /* 0x000fe20008a80000 */
[----:B------:R-:W1:Y:S01]  /*5c20*/  LDTM.16dp32bit_t16_t31.x32 R4, tmem[UR4+0x20] ;  /* 0x00002004000479ee */ /* 0x000e620008aa0000 */
[-C--:B------:R-:W-:Y:S01]  /*5c30*/  F2FP.F16.E4M3.UNPACK_B R0, R82.reuse ;  /* 0x00000052ff00723e */ /* 0x080fe200020006ff */
[--C-:B------:R-:W-:Y:S01]  /*5c40*/  HADD2.F32 R55, -RZ, R3.reuse.H0_H0 ;  /* 0x20000003ff377230 */ /* 0x100fe20000004100 */
[----:B------:R-:W-:Y:S01]  /*5c50*/  SHF.L.U32 R117, R102, 0x4, RZ ;  /* 0x0000000466757819 */ /* 0x000fe200000006ff */
[----:B------:R-:W-:Y:S01]  /*5c60*/  HADD2.F32 R56, -RZ, R3.H1_H1 ;  /* 0x30000003ff387230 */ /* 0x000fe20000004100 */
[----:B------:R-:W-:Y:S01]  /*5c70*/  F2FP.F16.E4M3.UNPACK_B R3, R82.H1 ;  /* 0x00000052ff03723e */ /* 0x000fe200030006ff */
[--C-:B------:R-:W-:Y:S01]  /*5c80*/  HADD2.F32 R57, -RZ, R0.reuse.H0_H0 ;  /* 0x20000000ff397230 */ /* 0x100fe20000004100 */
[----:B------:R-:W-:Y:S01]  /*5c90*/  IADD3 R114, PT, PT, R114, R117, RZ ;  /* 0x0000007572727210 */ /* 0x000fe20007ffe0ff */
[----:B------:R-:W-:Y:S01]  /*5ca0*/  HADD2.F32 R58, -RZ, R0.H1_H1 ;  /* 0x30000000ff3a7230 */ /* 0x000fe20000004100 */
[----:B------:R-:W-:Y:S01]  /*5cb0*/  F2FP.F16.E4M3.UNPACK_B R0, R83 ;  /* 0x00000053ff00723e */ /* 0x000fe200020006ff */
[--C-:B------:R-:W-:Y:S01]  /*5cc0*/  HADD2.F32 R59, -RZ, R3.reuse.H0_H0 ;  /* 0x20000003ff3b7230 */ /* 0x100fe20000004100 */
[----:B------:R-:W-:Y:S01]  /*5cd0*/  ISETP.NE.AND P0, PT, R110, RZ, PT ;  /* 0x000000ff6e00720c */ /* 0x000fe20003f05270 */
[----:B------:R-:W-:Y:S01]  /*5ce0*/  HADD2.F32 R60, -RZ, R3.H1_H1 ;  /* 0x30000003ff3c7230 */ /* 0x000fe20000004100 */
[-C--:B------:R-:W-:Y:S01]  /*5cf0*/  F2FP.F16.E4M3.UNPACK_B R3, R84.reuse ;  /* 0x00000054ff03723e */ /* 0x080fe200020006ff */
[--C-:B------:R-:W-:Y:S01]  /*5d00*/  HADD2.F32 R61, -RZ, R0.reuse.H0_H0 ;  /* 0x20000000ff3d7230 */ /* 0x100fe20000004100 */
[----:B------:R-:W-:Y:S01]  /*5d10*/  ISETP.NE.AND P6, PT, R118, RZ, PT ;  /* 0x000000ff7600720c */ /* 0x000fe20003fc5270 */
[----:B------:R-:W-:Y:S01]  /*5d20*/  HADD2.F32 R62, -RZ, R0.H1_H1 ;  /* 0x30000000ff3e7230 */ /* 0x000fe20000004100 */
[----:B------:R-:W-:Y:S01]  /*5d30*/  F2FP.F16.E4M3.UNPACK_B R0, R84.H1 ;  /* 0x00000054ff00723e */ /* 0x000fe200030006ff */
[--C-:B------:R-:W-:Y:S02]  /*5d40*/  HADD2.F32 R65, -RZ, R3.reuse.H0_H0 ;  /* 0x20000003ff417230 */ /* 0x100fe40000004100 */
[----:B------:R-:W-:Y:S01]  /*5d50*/  HADD2.F32 R66, -RZ, R3.H1_H1 ;  /* 0x30000003ff427230 */ /* 0x000fe20000004100 */
[-C--:B------:R-:W-:Y:S01]  /*5d60*/  F2FP.F16.E4M3.UNPACK_B R3, R85.reuse ;  /* 0x00000055ff03723e */ /* 0x080fe200020006ff */
[--C-:B------:R-:W-:Y:S02]  /*5d70*/  HADD2.F32 R67, -RZ, R0.reuse.H0_H0 ;  /* 0x20000000ff437230 */ /* 0x100fe40000004100 */
[----:B------:R-:W-:Y:S01]  /*5d80*/  HADD2.F32 R68, -RZ, R0.H1_H1 ;  /* 0x30000000ff447230 */ /* 0x000fe20000004100 */
[----:B------:R-:W-:Y:S01]  /*5d90*/  F2FP.F16.E4M3.UNPACK_B R0, R85.H1 ;  /* 0x00000055ff00723e */ /* 0x000fe200030006ff */
[--C-:B------:R-:W-:Y:S02]  /*5da0*/  HADD2.F32 R69, -RZ, R3.reuse.H0_H0 ;  /* 0x20000003ff457230 */ /* 0x100fe40000004100 */
[C---:B-1----:R-:W-:Y:S01]  /*5db0*/  FMUL R7, R47.reuse, R7 ;  /* 0x000000072f077220 */ /* 0x042fe20000400000 */
[----:B------:R-:W-:Y:S01]  /*5dc0*/  HADD2.F32 R70, -RZ, R3.H1_H1 ;  /* 0x30000003ff467230 */ /* 0x000fe20000004100 */
[----:B------:R-:W-:Y:S01]  /*5dd0*/  F2FP.F16.E4M3.UNPACK_B R3, R86.H1 ;  /* 0x00000056ff03723e */ /* 0x000fe200030006ff */
[--C-:B------:R-:W-:Y:S02]  /*5de0*/  HADD2.F32 R71, -RZ, R0.reuse.H0_H0 ;  /* 0x20000000ff477230 */ /* 0x100fe40000004100 */
[----:B------:R-:W-:Y:S02]  /*5df0*/  HADD2.F32 R72, -RZ, R0.H1_H1 ;  /* 0x30000000ff487230 */ /* 0x000fe40000004100 */
[----:B------:R-:W-:Y:S01]  /*5e00*/  FMUL R0, R47, R4 ;  /* 0x000000042f007220 */ /* 0x000fe20000400000 */
[--C-:B------:R-:W-:Y:S01]  /*5e10*/  HADD2.F32 R73, -RZ, R74.reuse.H0_H0 ;  /* 0x2000004aff497230 */ /* 0x100fe20000004100 */
[----:B------:R-:W-:Y:S01]  /*5e20*/  F2FP.F16.E4M3.UNPACK_B R4, R87 ;  /* 0x00000057ff04723e */ /* 0x000fe200020006ff */
[----:B------:R-:W-:Y:S02]  /*5e30*/  HADD2.F32 R74, -RZ, R74.H1_H1 ;  /* 0x3000004aff4a7230 */ /* 0x000fe40000004100 */
[----:B------:R-:W-:Y:S01]  /*5e40*/  FFMA R0, R49, R2, R0 ;  /* 0x0000000231007223 */ /* 0x000fe20000000000 */
[----:B------:R-:W-:Y:S01]  /*5e50*/  FMUL R2, R47, R5 ;  /* 0x000000052f027220 */ /* 0x000fe20000400000 */
[--C-:B------:R-:W-:Y:S01]  /*5e60*/  HADD2.F32 R75, -RZ, R3.reuse.H0_H0 ;  /* 0x20000003ff4b7230 */ /* 0x100fe20000004100 */
[----:B------:R-:W-:Y:S01]  /*5e70*/  F2FP.F16.E4M3.UNPACK_B R5, R87.H1 ;  /* 0x00000057ff05723e */ /* 0x000fe200030006ff */
[----:B------:R-:W-:Y:S02]  /*5e80*/  HADD2.F32 R76, -RZ, R3.H1_H1 ;  /* 0x30000003ff4c7230 */ /* 0x000fe40000004100 */
[----:B------:R-:W-:Y:S01]  /*5e90*/  FFMA R2, R49, R50, R2 ;  /* 0x0000003231027223 */ /* 0x000fe20000000002 */
[--C-:B------:R-:W-:Y:S02]  /*5ea0*/  HADD2.F32 R50, -RZ, R4.reuse.H0_H0 ;  /* 0x20000004ff327230 */ /* 0x100fe40000004100 */
[C---:B------:R-:W-:Y:S01]  /*5eb0*/  FMUL R3, R47.reuse, R6 ;  /* 0x000000062f037220 */ /* 0x040fe20000400000 */
[--C-:B------:R-:W-:Y:S02]  /*5ec0*/  HADD2.F32 R77, -RZ, R5.reuse.H1_H1 ;  /* 0x30000005ff4d7230 */ /* 0x100fe40000004100 */
[C---:B------:R-:W-:Y:S01]  /*5ed0*/  FMUL R6, R47.reuse, R11 ;  /* 0x0000000b2f067220 */ /* 0x040fe20000400000 */
[----:B------:R-:W-:Y:S01]  /*5ee0*/  FMUL R11, R47, R16 ;  /* 0x000000102f0b7220 */ /* 0x000fe20000400000 */
[C---:B------:R-:W-:Y:S01]  /*5ef0*/  FFMA R3, R49.reuse, R51, R3 ;  /* 0x0000003331037223 */ /* 0x040fe20000000003 */
[----:B------:R-:W-:Y:S01]  /*5f00*/  FFMA R7, R49, R52, R7 ;  /* 0x0000003431077223 */ /* 0x000fe20000000007 */
[----:B------:R-:W-:Y:S02]  /*5f10*/  HADD2.F32 R51, -RZ, R4.H1_H1 ;  /* 0x30000004ff337230 */ /* 0x000fe40000004100 */
[C---:B------:R-:W-:Y:S01]  /*5f20*/  FMUL R4, R47.reuse, R9 ;  /* 0x000000092f047220 */ /* 0x040fe20000400000 */
[----:B------:R-:W-:Y:S02]  /*5f30*/  HADD2.F32 R52, -RZ, R5.H0_H0 ;  /* 0x20000005ff347230 */ /* 0x000fe40000004100 */
[----:B------:R-:W-:Y:S01]  /*5f40*/  FMUL R16, R47, R21 ;  /* 0x000000152f107220 */ /* 0x000fe20000400000 */
[----:B------:R-:W-:Y:S01]  /*5f50*/  F2FP.SATFINITE.E4M3.F32.PACK_AB_MERGE_C R78, R7, R3, RZ ;  /* 0x00000003074e723e */ /* 0x000fe200048070ff */
[C---:B------:R-:W-:Y:S01]  /*5f60*/  FMUL R3, R47.reuse, R8 ;  /* 0x000000082f037220 */ /* 0x040fe20000400000 */
[C---:B------:R-:W-:Y:S01]  /*5f70*/  FMUL R7, R47.reuse, R12 ;  /* 0x0000000c2f077220 */ /* 0x040fe20000400000 */
[C---:B------:R-:W-:Y:S01]  /*5f80*/  FMUL R8, R47.reuse, R13 ;  /* 0x0000000d2f087220 */ /* 0x040fe20000400000 */
[----:B------:R-:W-:Y:S01]  /*5f90*/  FMUL R12, R47, R17 ;  /* 0x000000112f0c7220 */ /* 0x000fe20000400000 */
[C---:B------:R-:W-:Y:S01]  /*5fa0*/  FFMA R3, R49.reuse, R53, R3 ;  /* 0x0000003531037223 */ /* 0x040fe20000000003 */
[----:B------:R-:W-:Y:S01]  /*5fb0*/  FFMA R4, R49, R54, R4 ;  /* 0x0000003631047223 */ /* 0x000fe20000000004 */
[C---:B------:R-:W-:Y:S01]  /*5fc0*/  FMUL R5, R47.reuse, R10 ;  /* 0x0000000a2f057220 */ /* 0x040fe20000400000 */
[C---:B------:R-:W-:Y:S01]  /*5fd0*/  FMUL R9, R47.reuse, R14 ;  /* 0x0000000e2f097220 */ /* 0x040fe20000400000 */
[C---:B------:R-:W-:Y:S01]  /*5fe0*/  FMUL R10, R47.reuse, R15 ;  /* 0x0000000f2f0a7220 */ /* 0x040fe20000400000 */
[----:B------:R-:W-:Y:S01]  /*5ff0*/  FMUL R15, R47, R20 ;  /* 0x000000142f0f7220 */ /* 0x000fe20000400000 */
[C---:B------:R-:W-:Y:S01]  /*6000*/  FFMA R5, R49.reuse, R55, R5 ;  /* 0x0000003731057223 */ /* 0x040fe20000000005 */
[C---:B------:R-:W-:Y:S01]  /*6010*/  FFMA R6, R49.reuse, R56, R6 ;  /* 0x0000003831067223 */ /* 0x040fe20000000006 */
[C---:B------:R-:W-:Y:S01]  /*6020*/  FFMA R7, R49.reuse, R57, R7 ;  /* 0x0000003931077223 */ /* 0x040fe20000000007 */
[C---:B------:R-:W-:Y:S01]  /*6030*/  FFMA R8, R49.reuse, R58, R8 ;  /* 0x0000003a31087223 */ /* 0x040fe20000000008 */
[--C-:B------:R-:W-:Y:S02]  /*6040*/  HADD2.F32 R63, -RZ, R64.reuse.H0_H0 ;  /* 0x20000040ff3f7230 */ /* 0x100fe40000004100 */
[C---:B------:R-:W-:Y:S01]  /*6050*/  FFMA R9, R49.reuse, R59, R9 ;  /* 0x0000003b31097223 */ /* 0x040fe20000000009 */
[----:B------:R-:W-:Y:S01]  /*6060*/  F2FP.SATFINITE.E4M3.F32.PACK_AB_MERGE_C R5, R6, R5, RZ ;  /* 0x000000050605723e */ /* 0x000fe200048070ff */
[C---:B------:R-:W-:Y:S01]  /*6070*/  FFMA R10, R49.reuse, R60, R10 ;  /* 0x0000003c310a7223 */ /* 0x040fe2000000000a */
[C---:B------:R-:W-:Y:S01]  /*6080*/  FFMA R11, R49.reuse, R61, R11 ;  /* 0x0000003d310b7223 */ /* 0x040fe2000000000b */
[----:B------:R-:W-:Y:S01]  /*6090*/  FFMA R12, R49, R62, R12 ;  /* 0x0000003e310c7223 */ /* 0x000fe2000000000c */
[C---:B------:R-:W-:Y:S01]  /*60a0*/  FMUL R20, R47.reuse, R25 ;  /* 0x000000192f147220 */ /* 0x040fe20000400000 */
[C---:B------:R-:W-:Y:S01]  /*60b0*/  FMUL R25, R47.reuse, R30 ;  /* 0x0000001e2f197220 */ /* 0x040fe20000400000 */
[C---:B------:R-:W-:Y:S01]  /*60c0*/  FMUL R30, R47.reuse, R35 ;  /* 0x000000232f1e7220 */ /* 0x040fe20000400000 */
[----:B------:R-:W-:Y:S01]  /*60d0*/  F2FP.SATFINITE.E4M3.F32.PACK_AB_MERGE_C R9, R10, R9, RZ ;  /* 0x000000090a09723e */ /* 0x000fe200048070ff */
[----:B------:R-:W-:Y:S02]  /*60e0*/  HADD2.F32 R64, -RZ, R64.H1_H1 ;  /* 0x30000040ff407230 */ /* 0x000fe40000004100 */
[C---:B------:R-:W-:Y:S01]  /*60f0*/  FMUL R13, R47.reuse, R18 ;  /* 0x000000122f0d7220 */ /* 0x040fe20000400000 */
[C---:B------:R-:W-:Y:S01]  /*6100*/  FMUL R14, R47.reuse, R19 ;  /* 0x000000132f0e7220 */ /* 0x040fe20000400000 */
[C---:B------:R-:W-:Y:S01]  /*6110*/  FMUL R17, R47.reuse, R22 ;  /* 0x000000162f117220 */ /* 0x040fe20000400000 */
[----:B------:R-:W-:Y:S01]  /*6120*/  FMUL R18, R47, R23 ;  /* 0x000000172f127220 */ /* 0x000fe20000400000 */
[C---:B------:R-:W-:Y:S01]  /*6130*/  FFMA R13, R49.reuse, R63, R13 ;  /* 0x0000003f310d7223 */ /* 0x040fe2000000000d */
[C---:B------:R-:W-:Y:S01]  /*6140*/  FFMA R14, R49.reuse, R64, R14 ;  /* 0x00000040310e7223 */ /* 0x040fe2000000000e */
[----:B------:R-:W-:Y:S01]  /*6150*/  FFMA R15, R49, R65, R15 ;  /* 0x00000041310f7223 */ /* 0x000fe2000000000f */
[----:B------:R-:W-:Y:S01]  /*6160*/  FMUL R19, R47, R24 ;  /* 0x000000182f137220 */ /* 0x000fe20000400000 */
[C---:B------:R-:W-:Y:S01]  /*6170*/  FFMA R16, R49.reuse, R66, R16 ;  /* 0x0000004231107223 */ /* 0x040fe20000000010 */
[----:B------:R-:W-:Y:S01]  /*6180*/  FFMA R17, R49, R67, R17 ;  /* 0x0000004331117223 */ /* 0x000fe20000000011 */
[----:B------:R-:W-:Y:S01]  /*6190*/  F2FP.SATFINITE.E4M3.F32.PACK_AB_MERGE_C R13, R14, R13, RZ ;  /* 0x0000000d0e0d723e */ /* 0x000fe200048070ff */
[C---:B------:R-:W-:Y:S01]  /*61a0*/  FMUL R21, R47.reuse, R26 ;  /* 0x0000001a2f157220 */ /* 0x040fe20000400000 */
[----:B------:R-:W-:Y:S01]  /*61b0*/  FMUL R22, R47, R27 ;  /* 0x0000001b2f167220 */ /* 0x000fe20000400000 */
[C---:B------:R-:W-:Y:S01]  /*61c0*/  FFMA R18, R49.reuse, R68, R18 ;  /* 0x0000004431127223 */ /* 0x040fe20000000012 */
[----:B------:R-:W-:Y:S01]  /*61d0*/  FFMA R19, R49, R69, R19 ;  /* 0x0000004531137223 */ /* 0x000fe20000000013 */
[----:B------:R-:W-:Y:S01]  /*61e0*/  FMUL R23, R47, R28 ;  /* 0x0000001c2f177220 */ /* 0x000fe20000400000 */
[----:B------:R-:W-:Y:S01]  /*61f0*/  FFMA R20, R49, R70, R20 ;  /* 0x0000004631147223 */ /* 0x000fe20000000014 */
[----:B------:R-:W-:Y:S01]  /*6200*/  FMUL R24, R47, R29 ;  /* 0x0000001d2f187220 */ /* 0x000fe20000400000 */
[C---:B------:R-:W-:Y:S01]  /*6210*/  FFMA R21, R49.reuse, R71, R21 ;  /* 0x0000004731157223 */ /* 0x040fe20000000015 */
[----:B------:R-:W-:Y:S01]  /*6220*/  FFMA R22, R49, R72, R22 ;  /* 0x0000004831167223 */ /* 0x000fe20000000016 */
[C---:B------:R-:W-:Y:S01]  /*6230*/  FMUL R26, R47.reuse, R31 ;  /* 0x0000001f2f1a7220 */ /* 0x040fe20000400000 */
[----:B------:R-:W-:Y:S01]  /*6240*/  FMUL R27, R47, R32 ;  /* 0x000000202f1b7220 */ /* 0x000fe20000400000 */
[----:B------:R-:W-:Y:S01]  /*6250*/  FFMA R23, R49, R73, R23 ;  /* 0x0000004931177223 */ /* 0x000fe20000000017 */
[----:B------:R-:W-:Y:S01]  /*6260*/  FMUL R28, R47, R33 ;  /* 0x000000212f1c7220 */ /* 0x000fe20000400000 */
[----:B------:R-:W-:Y:S01]  /*6270*/  FFMA R24, R49, R74, R24 ;  /* 0x0000004a31187223 */ /* 0x000fe20000000018 */
[----:B------:R-:W-:Y:S01]  /*6280*/  FMUL R29, R47, R34 ;  /* 0x000000222f1d7220 */ /* 0x000fe20000400000 */
[C---:B------:R-:W-:Y:S01]  /*6290*/  FFMA R25, R49.reuse, R75, R25 ;  /* 0x0000004b31197223 */ /* 0x040fe20000000019 */
[C---:B------:R-:W-:Y:S01]  /*62a0*/  FFMA R26, R49.reuse, R76, R26 ;  /* 0x0000004c311a7223 */ /* 0x040fe2000000001a */
[C---:B------:R-:W-:Y:S01]  /*62b0*/  FFMA R27, R49.reuse, R50, R27 ;  /* 0x00000032311b7223 */ /* 0x040fe2000000001b */
[C---:B------:R-:W-:Y:S01]  /*62c0*/  FFMA R28, R49.reuse, R51, R28 ;  /* 0x00000033311c7223 */ /* 0x040fe2000000001c */
[----:B------:R-:W-:Y:S01]  /*62d0*/  F2FP.SATFINITE.E4M3.F32.PACK_AB_MERGE_C R17, R18, R17, RZ ;  /* 0x000000111211723e */ /* 0x000fe200048070ff */
[C---:B------:R-:W-:Y:S01]  /*62e0*/  FFMA R29, R49.reuse, R52, R29 ;  /* 0x00000034311d7223 */ /* 0x040fe2000000001d */
[----:B------:R-:W-:Y:S01]  /*62f0*/  F2FP.SATFINITE.E4M3.F32.PACK_AB_MERGE_C R21, R22, R21, RZ ;  /* 0x000000151615723e */ /* 0x000fe200048070ff */
[----:B------:R-:W-:Y:S01]  /*6300*/  FFMA R30, R49, R77, R30 ;  /* 0x0000004d311e7223 */ /* 0x000fe2000000001e */
[----:B------:R-:W-:Y:S02]  /*6310*/  F2FP.SATFINITE.E4M3.F32.PACK_AB_MERGE_C R32, R2, R0, R78 ;  /* 0x000000000220723e */ /* 0x000fe4000480704e */
[----:B------:R-:W-:Y:S02]  /*6320*/  F2FP.SATFINITE.E4M3.F32.PACK_AB_MERGE_C R33, R4, R3, R5 ;  /* 0x000000030421723e */ /* 0x000fe40004807005 */
[----:B------:R-:W-:Y:S02]  /*6330*/  F2FP.SATFINITE.E4M3.F32.PACK_AB_MERGE_C R34, R8, R7, R9 ;  /* 0x000000070822723e */ /* 0x000fe40004807009 */
[----:B------:R-:W-:Y:S02]  /*6340*/  F2FP.SATFINITE.E4M3.F32.PACK_AB_MERGE_C R35, R12, R11, R13 ;  /* 0x0000000b0c23723e */ /* 0x000fe4000480700d */
[----:B------:R-:W-:Y:S02]  /*6350*/  F2FP.SATFINITE.E4M3.F32.PACK_AB_MERGE_C R16, R16, R15, R17 ;  /* 0x0000000f1010723e */ /* 0x000fe40004807011 */
[----:B------:R-:W-:Y:S01]  /*6360*/  F2FP.SATFINITE.E4M3.F32.PACK_AB_MERGE_C R17, R20, R19, R21 ;  /* 0x000000131411723e */ /* 0x000fe20004807015 */
[----:B------:R1:W-:Y:S01]  /*6370*/  STS.128 [R100+UR49+0x4200], R32 ;  /* 0x0042002064007988 */ /* 0x0003e20008000c31 */
[----:B------:R-:W-:Y:S02]  /*6380*/  F2FP.SATFINITE.E4M3.F32.PACK_AB_MERGE_C R18, R26, R25, RZ ;  /* 0x000000191a12723e */ /* 0x000fe400048070ff */
[----:B------:R-:W-:Y:S02]  /*6390*/  F2FP.SATFINITE.E4M3.F32.PACK_AB_MERGE_C R19, R30, R29, RZ ;  /* 0x0000001d1e13723e */ /* 0x000fe400048070ff */
[----:B------:R-:W-:Y:S02]  /*63a0*/  F2FP.SATFINITE.E4M3.F32.PACK_AB_MERGE_C R18, R24, R23, R18 ;  /* 0x000000171812723e */ /* 0x000fe40004807012 */
[----:B------:R-:W-:Y:S02]  /*63b0*/  F2FP.SATFINITE.E4M3.F32.PACK_AB_MERGE_C R19, R28, R27, R19 ;  /* 0x0000001b1c13723e */ /* 0x000fe40004807013 */
[----:B------:R-:W-:Y:S02]  /*63c0*/  LEA R0, R105, UR49, 0x3 ;  /* 0x0000003169007c11 */ /* 0x000fe4000f8e18ff */
[----:B------:R-:W-:Y:S01]  /*63d0*/  @P6 SHF.L.U32 R2, R104, 0x1f, RZ ;  /* 0x0000001f68026819 */ /* 0x000fe200000006ff */
[----:B------:R1:W-:Y:S01]  /*63e0*/  STS.128 [R114+0x4210], R16 ;  /* 0x0042101072007388 */ /* 0x0003e20000000c00 */
[----:B------:R-:W-:Y:S01]  /*63f0*/  @!PT LDS RZ, [RZ] ;  /* 0x00000000fffff984 */ /* 0x000fe20000000800 */
[----:B------:R-:W-:Y:S01]  /*6400*/  @!PT LDS RZ, [RZ] ;  /* 0x00000000fffff984 */ /* 0x000fe20000000800 */
[----:B------:R-:W-:Y:S01]  /*6410*/  @!PT LDS RZ, [RZ] ;  /* 0x00000000fffff984 */ /* 0x000fe20000000800 */
[----:B------:R-:W-:Y:S01]  /*6420*/  @!PT LDS RZ, [RZ] ;  /* 0x00000000fffff984 */ /* 0x000fe20000000800 */
[----:B------:R2:W-:Y:S07]  /*6430*/  MEMBAR.ALL.CTA ;  /* 0x0000000000007992 */ /* 0x0005ee0000008000 */
[----:B--2---:R-:W2:Y:S02]  /*6440*/  FENCE.VIEW.ASYNC.S ;  /* 0x00000000000073c6 */ /* 0x004ea40000000000 */
[----:B--2---:R-:W-:Y:S06]  /*6450*/  BAR.SYNC.DEFER_BLOCKING 0x1, 0x80 ;  /* 0x0042000000007b1d */ /* 0x004fec0000010000 */
[----:B------:R-:W-:Y:S05]  /*6460*/  @P0 BRA `(.L_x_97) ;  /* 0x0000000000280947 */ /* 0x000fea0003800000 */
[----:B------:R-:W-:Y:S02]  /*6470*/  UIADD3 UR4, UPT, UPT, UR49, 0x4200, URZ ;  /* 0x0000420031047890 */ /* 0x000fe4000fffe0ff */
[----:B------:R-:W-:Y:S01]  /*6480*/  UIADD3 UR6, UP0, UPT, UR52, 0x680, URZ ;  /* 0x0000068034067890 */ /* 0x000fe2000ff1e0ff */
[----:B------:R-:W-:Y:S03]  /*6490*/  UMOV UR43, UR36 ;  /* 0x00000024002b7c82 */ /* 0x000fe60008000000 */
[----:B------:R-:W-:Y:S01]  /*64a0*/  MOV R109, UR4 ;  /* 0x00000004006d7c02 */ /* 0x000fe20008000f00 */
[----:B------:R-:W-:Y:S03]  /*64b0*/  UIADD3.X UR7, UPT, UPT, URZ, UR53, URZ, UP0, !UPT ;  /* 0x00000035ff077290 */ /* 0x000fe600087fe4ff */
[----:B------:R-:W-:Y:S11]  /*64c0*/  R2UR UR40, R109 ;  /* 0x000000006d2872ca */ /* 0x000ff600000e0000 */
[----:B------:R-:W-:Y:S02]  /*64d0*/  @!UPT UIADD3 URZ, UPT, UPT, URZ, URZ, URZ ;  /* 0x000000fffffff290 */ /* 0x000fe4000fffe0ff */
[----:B------:R2:W-:Y:S01]  /*64e0*/  UTMASTG.3D [UR40], [UR6] ;  /* 0x00000028060073b5 */ /* 0x0005e20008010000 */
[----:B------:R0:W-:Y:S01]  /*64f0*/  UTMACMDFLUSH ;  /* 0x00000000000079b7 */ /* 0x0001e20000000000 */
[----:B--2---:R-:W-:Y:S04]  /*6500*/  DEPBAR.LE SB0, 0x1 ;  /* 0x000080400000791a */ /* 0x004fe80000000000 */
.L_x_97:
[----:B------:R-:W-:Y:S05]  /*6510*/  BSYNC.RECONVERGENT B0 ;  /* 0x0000000000007941 */ /* 0x000fea0003800200 */
.L_x_96:
[----:B------:R-:W-:Y:S06]  /*6520*/  BAR.SYNC.DEFER_BLOCKING 0x1, 0x80 ;  /* 0x0042000000007b1d */ /* 0x000fec0000010000 */
[----:B------:R-:W2:Y:S01]  /*6530*/  @P6 SYNCS.PHASECHK.TRANS64.TRYWAIT P0, [R0+URZ+0x20], R2 ;  /* 0x00002002000065a7 */ /* 0x000ea200080011ff */
[----:B------:R-:W-:Y:S01]  /*6540*/  BSSY B1, `(.L_x_98) ;  /* 0x0000021000017945 */ /* 0x000fe20003800000 */
[----:B--2---:R-:W-:Y:S03]  /*6550*/  @P6 SEL R115, RZ, 0x1, !P0 ;  /* 0x00000001ff736807 */ /* 0x004fe60004000000 */
[----:B------:R-:W-:Y:S05]  /*6560*/  @!P6 BRA `(.L_x_99) ;  /* 0x000000000078e947 */ /* 0x000fea0003800000 */
[----:B------:R-:W-:Y:S01]  /*6570*/  ISETP.NE.AND P1, PT, R116, RZ, PT ;  /* 0x000000ff7400720c */ /* 0x000fe20003f25270 */
[----:B------:R-:W-:Y:S01]  /*6580*/  BSSY B0, `(.L_x_100) ;  /* 0x0000009000007945 */ /* 0x000fe20003800000 */
[----:B------:R-:W-:Y:S11]  /*6590*/  ISETP.NE.AND P0, PT, R115, RZ, PT ;  /* 0x000000ff7300720c */ /* 0x000ff60003f05270 */
[----:B------:R-:W-:Y:S05]  /*65a0*/  @P1 IMAD R2, R105, 0x1000, R100 ;  /* 0x0000100069021824 */ /* 0x000fea00078e0264 */
[----:B------:R-:W-:Y:S05]  /*65b0*/  @P1 IADD3 R4, PT, PT, R2, UR49, RZ ;  /* 0x0000003102041c10 */ /* 0x000fea000fffe0ff */
[----:B------:R-:W-:Y:S01]  /*65c0*/  @P1 IMAD.IADD R4, R4, 0x1, R117 ;  /* 0x0000000104041824 */ /* 0x000fe200078e0275 */
[----:B------:R-:W-:Y:S06]  /*65d0*/  @P0 BRA `(.L_x_101) ;  /* 0x00000000000c0947 */ /* 0x000fec0003800000 */
[----:B------:R-:W-:Y:S04]  /*65e0*/  SHF.L.U32 R3, R104, 0x1f, RZ ;  /* 0x0000001f68037819 */ /* 0x000fe800000006ff */
[----:B------:R-:W2:Y:S02]  /*65f0*/  SYNCS.PHASECHK.TRANS64.TRYWAIT P0, [R0+URZ+0x20], R3 ;  /* 0x00002003000075a7 */ /* 0x000ea400080011ff */
[----:B--2---:R-:W-:Y:S05]  /*6600*/  @!P0 BRA `(.L_x_102) ;  /* 0x00000030009c8947 */ /* 0x004fea0003800000 */
.L_x_101:
[----:B------:R-:W-:Y:S05]  /*6610*/  BSYNC B0 ;  /* 0x0000000000007941 */ /* 0x000fea0003800000 */
.L_x_100:
[----:B------:R-:W-:Y:S01]  /*6620*/  ISETP.NE.AND P0, PT, R116, RZ, PT ;  /* 0x000000ff7400720c */ /* 0x000fe20003f05270 */
[----:B------:R-:W-:Y:S11]  /*6630*/  VIADD R105, R105, 0x1 ;  /* 0x0000000169697836 */ /* 0x000ff60000000000 */
[----:B------:R-:W-:Y:S01]  /*6640*/  @!UPT UIADD3 URZ, UPT, UPT, URZ, URZ, URZ ;  /* 0x000000fffffff290 */ /* 0x000fe2000fffe0ff */
[----:B------:R3:W4:Y:S04]  /*6650*/  @P0 LDS.128 R80, [R2+UR49+0x200] ;  /* 0x0002003102500984 */ /* 0x0007280008000c00 */
[----:B------:R1:W1:Y:S01]  /*6660*/  @P0 LDS.128 R84, [R4+0x210] ;  /* 0x0002100004540984 */ /* 0x0002620000000c00 */
        /* <DEDUP_REMOVED lines=8> */
[----:B---3--:R-:W-:Y:S02]  /*66f0*/  VIADD R2, R0, 0x40 ;  /* 0x0000004000027836 */ /* 0x008fe40000000000 */
[----:B--2---:R-:W-:Y:S05]  /*6700*/  IMAD.U32 R0, RZ, RZ, UR37 ;  /* 0x00000025ff007e24 */ /* 0x004fea000f8e00ff */
[----:B------:R-:W-:Y:S04]  /*6710*/  PRMT R0, R0, 0x654, R2 ;  /* 0x0000065400007816 */ /* 0x000fe80000000002 */
[----:B-----5:R2:W-:Y:S02]  /*6720*/  SYNCS.ARRIVE.TRANS64.RED.A1T0 RZ, [R0+URZ], RZ ;  /* 0x000000ff00ff79a7 */ /* 0x0205e400081004ff */
[----:B--2---:R-:W-:Y:S04]  /*6730*/  SEL R0, RZ, 0x1, P0 ;  /* 0x00000001ff007807 */ /* 0x004fe80000000000 */
[----:B-1--4-:R-:W-:Y:S02]  /*6740*/  LOP3.LUT R104, R104, R0, RZ, 0x3c, !PT ;  /* 0x0000000068687212 */ /* 0x012fe400078e3cff */
.L_x_99:
[----:B------:R-:W-:Y:S05]  /*6750*/  BSYNC B1 ;  /* 0x0000000000017941 */ /* 0x000fea0003800000 */
.L_x_98:
[----:B------:R-:W-:Y:S05]  /*6760*/  VIADD R0, R48, 0x40 ;  /* 0x0000004030007836 */ /* 0x000fea0000000000 */
[----:B------:R-:W-:Y:S04]  /*6770*/  SHF.R.U32.HI R0, RZ, 0x15, R0 ;  /* 0x00000015ff007819 */ /* 0x000fe80000011600 */
[----:B------:R-:W-:Y:S11]  /*6780*/  LOP3.LUT P0, RZ, R0, 0x3, R101, 0x48, !PT ;  /* 0x0000000300ff7812 */ /* 0x000ff60007804865 */
[----:B------:R-:W-:Y:S02]  /*6790*/  @!UPT UIADD3 URZ, UPT, UPT, URZ, URZ, URZ ;  /* 0x000000fffffff290 */ /* 0x000fe4000fffe0ff */
[----:B------:R-:W-:Y:S05]  /*67a0*/  @!P0 BRA `(.L_x_103) ;  /* 0x0000000000408947 */ /* 0x000fea0003800000 */
[----:B------:R-:W2:Y:S01]  /*67b0*/  LDCU.64 UR8, c[0x4][0x78] ;  /* 0x01000f00ff0877ac */ /* 0x000ea20008000a00 */
[----:B------:R-:W-:Y:S01]  /*67c0*/  MOV R3, 0x0 ;  /* 0x0000000000037802 */ /* 0x000fe20000000f00 */
[----:B------:R-:W-:Y:S02]  /*67d0*/  HFMA2 R12, -RZ, RZ, 0, 5.9604644775390625e-08 ;  /* 0x00000001ff0c7431 */ /* 0x000fe400000001ff */
[----:B------:R-:W-:Y:S02]  /*67e0*/  IMAD.MOV.U32 R8, RZ, RZ, 0x192 ;  /* 0x00000192ff087424 */ /* 0x000fe400078e00ff */
[----:B------:R-:W-:Y:S01]  /*67f0*/  IMAD.MOV.U32 R13, RZ, RZ, RZ ;  /* 0x000000ffff0d7224 */ /* 0x000fe200078e00ff */
[----:B------:R-:W3:Y:S01]  /*6800*/  LDCU.64 UR6, c[0x4][0x80] ;  /* 0x01001000ff0677ac */ /* 0x000ee20008000a00 */
[----:B------:R-:W4:Y:S01]  /*6810*/  LDC.64 R2, c[0x4][R3] ;  /* 0x0100000003027b82 */ /* 0x000f220000000a00 */
[----:B------:R-:W5:Y:S01]  /*6820*/  LDCU.64 UR4, c[0x4][0x18] ;  /* 0x01000300ff0477ac */ /* 0x000f620008000a00 */
[----:B--2---:R-:W-:Y:S01]  /*6830*/  MOV R5, UR9 ;  /* 0x0000000900057c02 */ /* 0x004fe20008000f00 */
[----:B------:R-:W-:Y:S01]  /*6840*/  IMAD.U32 R4, RZ, RZ, UR8 ;  /* 0x00000008ff047e24 */ /* 0x000fe2000f8e00ff */
[----:B---3--:R-:W-:Y:S01]  /*6850*/  MOV R7, UR7 ;  /* 0x0000000700077c02 */ /* 0x008fe20008000f00 */
[----:B------:R-:W-:Y:S01]  /*6860*/  IMAD.U32 R6, RZ, RZ, UR6 ;  /* 0x00000006ff067e24 */ /* 0x000fe2000f8e00ff */
[----:B-----5:R-:W-:Y:S01]  /*6870*/  MOV R11, UR5 ;  /* 0x00000005000b7c02 */ /* 0x020fe20008000f00 */
[----:B------:R-:W-:Y:S02]  /*6880*/  IMAD.U32 R10, RZ, RZ, UR4 ;  /* 0x00000004ff0a7e24 */ /* 0x000fe4000f8e00ff */
[----:B------:R-:W-:Y:S07]  /*6890*/  LEPC R20, `(.L_x_103) ;  /* 0x000000001014794e */ /* 0x000fee0000000000 */
[----:B-1--4-:R-:W-:Y:S05]  /*68a0*/  CALL.ABS.NOINC R2 ;  /* 0x0000000002007343 */ /* 0x012fea0003c00000 */
.L_x_103:
[-C--:B------:R-:W-:Y:S01]  /*68b0*/  F2FP.F16.E4M3.UNPACK_B R0, R81.reuse ;  /* 0x00000051ff00723e */ /* 0x080fe200020006ff */
[----:B------:R-:W-:Y:S05]  /*68c0*/  WARPSYNC.ALL ;  /* 0x0000000000007948 */ /* 0x000fea0003800000 */
[----:B------:R-:W-:Y:S01]  /*68d0*/  R2UR UR4, R48 ;  /* 0x00000000300472ca */ /* 0x000fe200000e0000 */
[--C-:B------:R-:W-:Y:S01]  /*68e0*/  HADD2.F32 R54, -RZ, R0.reuse.H0_H0 ;  /* 0x20000000ff367230 */ /* 0x100fe20000004100 */
[-C--:B------:R-:W-:Y:S01]  /*68f0*/  F2FP.F16.E4M3.UNPACK_B R2, R80.reuse.H1 ;  /* 0x00000050ff02723e */ /* 0x080fe200030006ff */
[----:B------:R-:W-:Y:S01]  /*6900*/  HADD2.F32 R55, -RZ, R0.H1_H1 ;  /* 0x30000000ff377230 */ /* 0x000fe20000004100 */
[----:B------:R-:W-:Y:S01]  /*6910*/  F2FP.F16.E4M3.UNPACK_B R0, R81.H1 ;  /* 0x00000051ff00723e */ /* 0x000fe200030006ff */
[----:B------:R-:W-:Y:S01]  /*6920*/  BSSY.RECONVERGENT B0, `(.L_x_104) ;  /* 0x0000095000007945 */ /* 0x000fe20003800200 */
[----:B------:R-:W-:Y:S01]  /*6930*/  F2FP.F16.E4M3.UNPACK_B R3, R80 ;  /* 0x00000050ff03723e */ /* 0x000fe200020006ff */
[----:B------:R-:W-:Y:S01]  /*6940*/  HADD2.F32 R52, -RZ, R2.H0_H0 ;  /* 0x20000002ff347230 */ /* 0x000fe20000004100 */
[----:B------:R-:W-:Y:S01]  /*6950*/  ISETP.NE.AND P0, PT, R110, RZ, PT ;  /* 0x000000ff6e00720c */ /* 0x000fe20003f05270 */
[--C-:B------:R-:W-:Y:S01]  /*6960*/  HADD2.F32 R56, -RZ, R0.reuse.H0_H0 ;  /* 0x20000000ff387230 */ /* 0x100fe20000004100 */
[----:B------:R-:W-:Y:S01]  /*6970*/  ISETP.NE.AND P6, PT, R118, RZ, PT ;  /* 0x000000ff7600720c */ /* 0x000fe20003fc5270 */
[----:B------:R-:W-:Y:S01]  /*6980*/  HADD2.F32 R57, -RZ, R0.H1_H1 ;  /* 0x30000000ff397230 */ /* 0x000fe20000004100 */
[-C--:B------:R-:W-:Y:S01]  /*6990*/  F2FP.F16.E4M3.UNPACK_B R0, R83.reuse ;  /* 0x00000053ff00723e */ /* 0x080fe200020006ff */
[----:B-1----:R-:W-:Y:S01]  /*69a0*/  LDTM.16dp32bit_t0_t15.x32 R4, tmem[UR4+0x40] ;  /* 0x00004004000479ee */ /* 0x002fe20008a80000 */
[----:B------:R-:W1:Y:S01]  /*69b0*/  LDTM.16dp32bit_t16_t31.x32 R4, tmem[UR4+0x60] ;  /* 0x00006004000479ee */ /* 0x000e620008aa0000 */
[----:B------:R-:W-:Y:S01]  /*69c0*/  HADD2.F32 R53, -RZ, R2.H1_H1 ;  /* 0x30000002ff357230 */ /* 0x000fe20000004100 */
[----:B------:R-:W-:Y:S01]  /*69d0*/  F2FP.F16.E4M3.UNPACK_B R2, R82.H1 ;  /* 0x00000052ff02723e */ /* 0x000fe200030006ff */
[--C-:B------:R-:W-:Y:S02]  /*69e0*/  HADD2.F32 R50, -RZ, R3.reuse.H0_H0 ;  /* 0x20000003ff327230 */ /* 0x100fe40000004100 */
[--C-:B------:R-:W-:Y:S02]  /*69f0*/  HADD2.F32 R62, -RZ, R0.reuse.H0_H0 ;  /* 0x20000000ff3e7230 */ /* 0x100fe40000004100 */
[----:B------:R-:W-:Y:S01]  /*6a00*/  HADD2.F32 R63, -RZ, R0.H1_H1 ;  /* 0x30000000ff3f7230 */ /* 0x000fe20000004100 */
[----:B------:R-:W-:Y:S01]  /*6a10*/  F2FP.F16.E4M3.UNPACK_B R0, R84.H1 ;  /* 0x00000054ff00723e */ /* 0x000fe200030006ff */
[--C-:B------:R-:W-:Y:S02]  /*6a20*/  HADD2.F32 R60, -RZ, R2.reuse.H0_H0 ;  /* 0x20000002ff3c7230 */ /* 0x100fe40000004100 */
[----:B------:R-:W-:Y:S01]  /*6a30*/  HADD2.F32 R61, -RZ, R2.H1_H1 ;  /* 0x30000002ff3d7230 */ /* 0x000fe20000004100 */
[----:B------:R-:W-:Y:S01]  /*6a40*/  F2FP.F16.E4M3.UNPACK_B R2, R83.H1 ;  /* 0x00000053ff02723e */ /* 0x000fe200030006ff */
[----:B------:R-:W-:Y:S01]  /*6a50*/  HADD2.F32 R51, -RZ, R3.H1_H1 ;  /* 0x30000003ff337230 */ /* 0x000fe20000004100 */
[----:B------:R-:W-:Y:S01]  /*6a60*/  F2FP.F16.E4M3.UNPACK_B R3, R82 ;  /* 0x00000052ff03723e */ /* 0x000fe200020006ff */
[--C-:B------:R-:W-:Y:S02]  /*6a70*/  HADD2.F32 R68, -RZ, R0.reuse.H0_H0 ;  /* 0x20000000ff447230 */ /* 0x100fe40000004100 */
[----:B------:R-:W-:Y:S01]  /*6a80*/  HADD2.F32 R69, -RZ, R0.H1_H1 ;  /* 0x30000000ff457230 */ /* 0x000fe20000004100 */
[-C--:B------:R-:W-:Y:S01]  /*6a90*/  F2FP.F16.E4M3.UNPACK_B R0, R85.reuse.H1 ;  /* 0x00000055ff00723e */ /* 0x080fe200030006ff */
[--C-:B------:R-:W-:Y:S02]  /*6aa0*/  HADD2.F32 R64, -RZ, R2.reuse.H0_H0 ;  /* 0x20000002ff407230 */ /* 0x100fe40000004100 */
[----:B------:R-:W-:Y:S01]  /*6ab0*/  HADD2.F32 R65, -RZ, R2.H1_H1 ;  /* 0x30000002ff417230 */ /* 0x000fe20000004100 */
[----:B------:R-:W-:Y:S01]  /*6ac0*/  F2FP.F16.E4M3.UNPACK_B R2, R85 ;  /* 0x00000055ff02723e */ /* 0x000fe200020006ff */
[--C-:B------:R-:W-:Y:S02]  /*6ad0*/  HADD2.F32 R58, -RZ, R3.reuse.H0_H0 ;  /* 0x20000003ff3a7230 */ /* 0x100fe40000004100 */
[C---:B-1----:R-:W-:Y:S01]  /*6ae0*/  FMUL R7, R47.reuse, R7 ;  /* 0x000000072f077220 */ /* 0x042fe20000400000 */
[----:B------:R-:W-:Y:S01]  /*6af0*/  HADD2.F32 R59, -RZ, R3.H1_H1 ;  /* 0x30000003ff3b7230 */ /* 0x000fe20000004100 */
[----:B------:R-:W-:Y:S01]  /*6b00*/  F2FP.F16.E4M3.UNPACK_B R3, R84 ;  /* 0x00000054ff03723e */ /* 0x000fe200020006ff */
[--C-:B------:R-:W-:Y:S02]  /*6b10*/  HADD2.F32 R72, -RZ, R0.reuse.H0_H0 ;  /* 0x20000000ff487230 */ /* 0x100fe40000004100 */
[C---:B------:R-:W-:Y:S01]  /*6b20*/  FMUL R11, R47.reuse, R11 ;  /* 0x0000000b2f0b7220 */ /* 0x040fe20000400000 */
[----:B------:R-:W-:Y:S01]  /*6b30*/  HADD2.F32 R73, -RZ, R0.H1_H1 ;  /* 0x30000000ff497230 */ /* 0x000fe20000004100 */
[----:B------:R-:W-:Y:S01]  /*6b40*/  F2FP.F16.E4M3.UNPACK_B R0, R87 ;  /* 0x00000057ff00723e */ /* 0x000fe200020006ff */
[--C-:B------:R-:W-:Y:S02]  /*6b50*/  HADD2.F32 R70, -RZ, R2.reuse.H0_H0 ;  /* 0x20000002ff467230 */ /* 0x100fe40000004100 */
[C---:B------:R-:W-:Y:S01]  /*6b60*/  FMUL R15, R47.reuse, R15 ;  /* 0x0000000f2f0f7220 */ /* 0x040fe20000400000 */
[----:B------:R-:W-:Y:S01]  /*6b70*/  HADD2.F32 R71, -RZ, R2.H1_H1 ;  /* 0x30000002ff477230 */ /* 0x000fe20000004100 */
[-C--:B------:R-:W-:Y:S01]  /*6b80*/  F2FP.F16.E4M3.UNPACK_B R2, R86.reuse.H1 ;  /* 0x00000056ff02723e */ /* 0x080fe200030006ff */
[--C-:B------:R-:W-:Y:S02]  /*6b90*/  HADD2.F32 R66, -RZ, R3.reuse.H0_H0 ;  /* 0x20000003ff427230 */ /* 0x100fe40000004100 */
[----:B------:R-:W-:Y:S01]  /*6ba0*/  HADD2.F32 R67, -RZ, R3.H1_H1 ;  /* 0x30000003ff437230 */ /* 0x000fe20000004100 */
[----:B------:R-:W-:Y:S01]  /*6bb0*/  F2FP.F16.E4M3.UNPACK_B R3, R86 ;  /* 0x00000056ff03723e */ /* 0x000fe200020006ff */
[--C-:B------:R-:W-:Y:S02]  /*6bc0*/  HADD2.F32 R78, -RZ, R0.reuse.H0_H0 ;  /* 0x20000000ff4e7230 */ /* 0x100fe40000004100 */
[----:B------:R-:W-:Y:S02]  /*6bd0*/  HADD2.F32 R79, -RZ, R0.H1_H1 ;  /* 0x30000000ff4f7230 */ /* 0x000fe40000004100 */
[C---:B------:R-:W-:Y:S01]  /*6be0*/  FMUL R0, R47.reuse, R4 ;  /* 0x000000042f007220 */ /* 0x040fe20000400000 */
[--C-:B------:R-:W-:Y:S02]  /*6bf0*/  HADD2.F32 R76, -RZ, R2.reuse.H0_H0 ;  /* 0x20000002ff4c7230 */ /* 0x100fe40000004100 */
[----:B------:R-:W-:Y:S01]  /*6c00*/  FMUL R4, R47, R8 ;  /* 0x000000082f047220 */ /* 0x000fe20000400000 */
[----:B------:R-:W-:Y:S02]  /*6c10*/  HADD2.F32 R77, -RZ, R2.H1_H1 ;  /* 0x30000002ff4d7230 */ /* 0x000fe40000004100 */
[----:B------:R-:W-:Y:S01]  /*6c20*/  FFMA R0, R49, R50, R0 ;  /* 0x0000003231007223 */ /* 0x000fe20000000000 */
[--C-:B------:R-:W-:Y:S02]  /*6c30*/  HADD2.F32 R74, -RZ, R3.reuse.H0_H0 ;  /* 0x20000003ff4a7230 */ /* 0x100fe40000004100 */
[C---:B------:R-:W-:Y:S01]  /*6c40*/  FMUL R2, R47.reuse, R5 ;  /* 0x000000052f027220 */ /* 0x040fe20000400000 */
[----:B------:R-:W-:Y:S02]  /*6c50*/  HADD2.F32 R75, -RZ, R3.H1_H1 ;  /* 0x30000003ff4b7230 */ /* 0x000fe40000004100 */
[C---:B------:R-:W-:Y:S01]  /*6c60*/  FMUL R5, R47.reuse, R9 ;  /* 0x000000092f057220 */ /* 0x040fe20000400000 */
[----:B------:R-:W-:Y:S01]  /*6c70*/  FMUL R8, R47, R12 ;  /* 0x0000000c2f087220 */ /* 0x000fe20000400000 */
[----:B------:R-:W-:Y:S01]  /*6c80*/  FFMA R2, R49, R51, R2 ;  /* 0x0000003331027223 */ /* 0x000fe20000000002 */
[C---:B------:R-:W-:Y:S01]  /*6c90*/  FMUL R9, R47.reuse, R13 ;  /* 0x0000000d2f097220 */ /* 0x040fe20000400000 */
[C---:B------:R-:W-:Y:S01]  /*6ca0*/  FMUL R12, R47.reuse, R21 ;  /* 0x000000152f0c7220 */ /* 0x040fe20000400000 */
[C---:B------:R-:W-:Y:S01]  /*6cb0*/  FMUL R21, R47.reuse, R30 ;  /* 0x0000001e2f157220 */ /* 0x040fe20000400000 */
[C---:B------:R-:W-:Y:S01]  /*6cc0*/  FMUL R13, R47.reuse, R22 ;  /* 0x000000162f0d7220 */ /* 0x040fe20000400000 */
[C---:B------:R-:W-:Y:S01]  /*6cd0*/  FMUL R22, R47.reuse, R31 ;  /* 0x0000001f2f167220 */ /* 0x040fe20000400000 */
        /* <DEDUP_REMOVED lines=8> */
[C---:B------:R-:W-:Y:S01]  /*6d60*/  FFMA R6, R49.reuse, R56, R6 ;  /* 0x0000003831067223 */ /* 0x040fe20000000006 */
[C---:B------:R-:W-:Y:S01]  /*6d70*/  FFMA R11, R49.reuse, R57, R11 ;  /* 0x00000039310b7223 */ /* 0x040fe2000000000b */
[C---:B------:R-:W-:Y:S01]  /*6d80*/  FFMA R8, R49.reuse, R58, R8 ;  /* 0x0000003a31087223 */ /* 0x040fe20000000008 */
[----:B------:R-:W-:Y:S01]  /*6d90*/  FFMA R9, R49, R59, R9 ;  /* 0x0000003b31097223 */ /* 0x000fe20000000009 */
[----:B------:R-:W-:Y:S01]  /*6da0*/  F2FP.SATFINITE.E4M3.F32.PACK_AB_MERGE_C R52, R7, R3, RZ ;  /* 0x000000030734723e */ /* 0x000fe200048070ff */
[----:B------:R-:W-:Y:S01]  /*6db0*/  FFMA R10, R49, R60, R10 ;  /* 0x0000003c310a7223 */ /* 0x000fe2000000000a */
[----:B------:R-:W-:Y:S01]  /*6dc0*/  F2FP.SATFINITE.E4M3.F32.PACK_AB_MERGE_C R53, R11, R6, RZ ;  /* 0x000000060b35723e */ /* 0x000fe200048070ff */
[----:B------:R-:W-:Y:S01]  /*6dd0*/  FFMA R15, R49, R61, R15 ;  /* 0x0000003d310f7223 */ /* 0x000fe2000000000f */
[C---:B------:R-:W-:Y:S01]  /*6de0*/  FMUL R3, R47.reuse, R16 ;  /* 0x000000102f037220 */ /* 0x040fe20000400000 */
[C---:B------:R-:W-:Y:S01]  /*6df0*/  FMUL R6, R47.reuse, R17 ;  /* 0x000000112f067220 */ /* 0x040fe20000400000 */
[----:B------:R-:W-:Y:S01]  /*6e00*/  F2FP.F16.E4M3.UNPACK_B R51, R87.H1 ;  /* 0x00000057ff33723e */ /* 0x000fe200030006ff */
[----:B------:R-:W-:Y:S01]  /*6e10*/  FMUL R11, R47, R20 ;  /* 0x000000142f0b7220 */ /* 0x000fe20000400000 */
[----:B------:R-:W-:Y:S01]  /*6e20*/  F2FP.SATFINITE.E4M3.F32.PACK_AB_MERGE_C R54, R15, R10, RZ ;  /* 0x0000000a0f36723e */ /* 0x000fe200048070ff */
[C---:B------:R-:W-:Y:S01]  /*6e30*/  FFMA R3, R49.reuse, R62, R3 ;  /* 0x0000003e31037223 */ /* 0x040fe20000000003 */
[----:B------:R-:W-:Y:S01]  /*6e40*/  FFMA R6, R49, R63, R6 ;  /* 0x0000003f31067223 */ /* 0x000fe20000000006 */
[----:B------:R-:W-:Y:S01]  /*6e50*/  FMUL R20, R47, R29 ;  /* 0x0000001d2f147220 */ /* 0x000fe20000400000 */
[----:B------:R-:W-:Y:S01]  /*6e60*/  F2FP.SATFINITE.E4M3.F32.PACK_AB_MERGE_C R29, R5, R4, R53 ;  /* 0x00000004051d723e */ /* 0x000fe20004807035 */
[----:B------:R-:W-:Y:S01]  /*6e70*/  FMUL R10, R47, R19 ;  /* 0x000000132f0a7220 */ /* 0x000fe20000400000 */
[----:B------:R-:W-:Y:S01]  /*6e80*/  F2FP.SATFINITE.E4M3.F32.PACK_AB_MERGE_C R30, R9, R8, R54 ;  /* 0x00000008091e723e */ /* 0x000fe20004807036 */
        /* <DEDUP_REMOVED lines=10> */
[----:B------:R-:W-:Y:S01]  /*6f30*/  FFMA R14, R49, R69, R14 ;  /* 0x00000045310e7223 */ /* 0x000fe2000000000e */
[----:B------:R-:W-:Y:S01]  /*6f40*/  FMUL R18, R47, R27 ;  /* 0x0000001b2f127220 */ /* 0x000fe20000400000 */
[C---:B------:R-:W-:Y:S01]  /*6f50*/  FFMA R15, R49.reuse, R70, R15 ;  /* 0x00000046310f7223 */ /* 0x040fe2000000000f */
[C---:B------:R-:W-:Y:S01]  /*6f60*/  FFMA R16, R49.reuse, R71, R16 ;  /* 0x0000004731107223 */ /* 0x040fe20000000010 */
[C---:B------:R-:W-:Y:S01]  /*6f70*/  FFMA R17, R49.reuse, R72, R17 ;  /* 0x0000004831117223 */ /* 0x040fe20000000011 */
[C---:B------:R-:W-:Y:S01]  /*6f80*/  FFMA R18, R49.reuse, R73, R18 ;  /* 0x0000004931127223 */ /* 0x040fe20000000012 */
[----:B------:R-:W-:Y:S01]  /*6f90*/  FFMA R19, R49, R74, R19 ;  /* 0x0000004a31137223 */ /* 0x000fe20000000013 */
[----:B------:R-:W-:Y:S01]  /*6fa0*/  FMUL R23, R47, R32 ;  /* 0x000000202f177220 */ /* 0x000fe20000400000 */
[----:B------:R-:W-:Y:S01]  /*6fb0*/  FFMA R20, R49, R75, R20 ;  /* 0x0000004b31147223 */ /* 0x000fe20000000014 */
[----:B------:R-:W-:Y:S01]  /*6fc0*/  FMUL R24, R47, R33 ;  /* 0x000000212f187220 */ /* 0x000fe20000400000 */
[--C-:B------:R-:W-:Y:S02]  /*6fd0*/  HADD2.F32 R50, -RZ, R51.reuse.H0_H0 ;  /* 0x20000033ff327230 */ /* 0x100fe40000004100 */
[----:B------:R-:W-:Y:S01]  /*6fe0*/  FFMA R21, R49, R76, R21 ;  /* 0x0000004c31157223 */ /* 0x000fe20000000015 */
[----:B------:R-:W-:Y:S02]  /*6ff0*/  HADD2.F32 R51, -RZ, R51.H1_H1 ;  /* 0x30000033ff337230 */ /* 0x000fe40000004100 */
[----:B------:R-:W-:Y:S01]  /*7000*/  FMUL R25, R47, R34 ;  /* 0x000000222f197220 */ /* 0x000fe20000400000 */
[----:B------:R-:W-:Y:S01]  /*7010*/  FFMA R22, R49, R77, R22 ;  /* 0x0000004d31167223 */ /* 0x000fe20000000016 */
[----:B------:R-:W-:Y:S01]  /*7020*/  FMUL R26, R47, R35 ;  /* 0x000000232f1a7220 */ /* 0x000fe20000400000 */
[----:B------:R-:W-:Y:S01]  /*7030*/  F2FP.SATFINITE.E4M3.F32.PACK_AB_MERGE_C R7, R10, R7, RZ ;  /* 0x000000070a07723e */ /* 0x000fe200048070ff */
[C---:B------:R-:W-:Y:S01]  /*7040*/  FFMA R23, R49.reuse, R78, R23 ;  /* 0x0000004e31177223 */ /* 0x040fe20000000017 */
[C---:B------:R-:W-:Y:S01]  /*7050*/  FFMA R24, R49.reuse, R79, R24 ;  /* 0x0000004f31187223 */ /* 0x040fe20000000018 */
[C---:B------:R-:W-:Y:S01]  /*7060*/  FFMA R25, R49.reuse, R50, R25 ;  /* 0x0000003231197223 */ /* 0x040fe20000000019 */
[----:B------:R-:W-:Y:S01]  /*7070*/  FFMA R26, R49, R51, R26 ;  /* 0x00000033311a7223 */ /* 0x000fe2000000001a */
[----:B------:R-:W-:Y:S02]  /*7080*/  F2FP.SATFINITE.E4M3.F32.PACK_AB_MERGE_C R28, R2, R0, R52 ;  /* 0x00000000021c723e */ /* 0x000fe40004807034 */
[----:B------:R-:W-:Y:S02]  /*7090*/  F2FP.SATFINITE.E4M3.F32.PACK_AB_MERGE_C R31, R6, R3, R7 ;  /* 0x00000003061f723e */ /* 0x000fe40004807007 */
[----:B------:R-:W-:Y:S02]  /*70a0*/  F2FP.SATFINITE.E4M3.F32.PACK_AB_MERGE_C R13, R14, R13, RZ ;  /* 0x0000000d0e0d723e */ /* 0x000fe400048070ff */
[----:B------:R-:W-:Y:S01]  /*70b0*/  F2FP.SATFINITE.E4M3.F32.PACK_AB_MERGE_C R17, R18, R17, RZ ;  /* 0x000000111211723e */ /* 0x000fe200048070ff */
[----:B------:R1:W-:Y:S01]  /*70c0*/  STS.128 [R100+UR49+0x5200], R28 ;  /* 0x0052001c64007988 */ /* 0x0003e20008000c31 */
[----:B------:R-:W-:Y:S02]  /*70d0*/  F2FP.SATFINITE.E4M3.F32.PACK_AB_MERGE_C R14, R22, R21, RZ ;  /* 0x00000015160e723e */ /* 0x000fe400048070ff */
[----:B------:R-:W-:Y:S02]  /*70e0*/  F2FP.SATFINITE.E4M3.F32.PACK_AB_MERGE_C R25, R26, R25, RZ ;  /* 0x000000191a19723e */ /* 0x000fe400048070ff */
[----:B------:R-:W-:Y:S02]  /*70f0*/  F2FP.SATFINITE.E4M3.F32.PACK_AB_MERGE_C R12, R12, R11, R13 ;  /* 0x0000000b0c0c723e */ /* 0x000fe4000480700d */
[----:B------:R-:W-:Y:S02]  /*7100*/  F2FP.SATFINITE.E4M3.F32.PACK_AB_MERGE_C R13, R16, R15, R17 ;  /* 0x0000000f100d723e */ /* 0x000fe40004807011 */
        /* <DEDUP_REMOVED lines=13> */
[----:B------:R-:W-:Y:S02]  /*71e0*/  UIADD3 UR8, UP0, UPT, UR52, 0x680, URZ ;  /* 0x0000068034087890 */ /* 0x000fe4000ff1e0ff */
[----:B------:R-:W-:Y:S02]  /*71f0*/  UIADD3 UR5, UPT, UPT, UR41, 0x40, URZ ;  /* 0x0000004029057890 */ /* 0x000fe4000fffe0ff */
[----:B------:R-:W-:Y:S02]  /*7200*/  UIADD3 UR4, UPT, UPT, UR49, 0x5200, URZ ;  /* 0x0000520031047890 */ /* 0x000fe4000fffe0ff */
[----:B------:R-:W-:Y:S01]  /*7210*/  UIADD3.X UR9, UPT, UPT, URZ, UR53, URZ, UP0, !UPT ;  /* 0x00000035ff097290 */ /* 0x000fe200087fe4ff */
[----:B------:R-:W-:Y:S01]  /*7220*/  UMOV UR6, UR42 ;  /* 0x0000002a00067c82 */ /* 0x000fe20008000000 */
[----:B------:R-:W-:Y:S07]  /*7230*/  UMOV UR7, UR36 ;  /* 0x0000002400077c82 */ /* 0x000fee0008000000 */
[----:B------:R2:W-:Y:S01]  /*7240*/  UTMASTG.3D [UR4], [UR8] ;  /* 0x00000004080073b5 */ /* 0x0005e20008010000 */
[----:B------:R0:W-:Y:S01]  /*7250*/  UTMACMDFLUSH ;  /* 0x00000000000079b7 */ /* 0x0001e20000000000 */
[----:B--2---:R-:W-:Y:S04]  /*7260*/  DEPBAR.LE SB0, 0x1 ;  /* 0x000080400000791a */ /* 0x004fe80000000000 */
.L_x_105:
[----:B------:R-:W-:Y:S05]  /*7270*/  BSYNC.RECONVERGENT B0 ;  /* 0x0000000000007941 */ /* 0x000fea0003800200 */
.L_x_104:
        /* <DEDUP_REMOVED lines=15> */
.L_x_109:
[----:B------:R-:W-:Y:S05]  /*7370*/  BSYNC B0 ;  /* 0x0000000000007941 */ /* 0x000fea0003800000 */
.L_x_108:
[----:B------:R-:W-:Y:S01]  /*7380*/  ISETP.NE.AND P0, PT, R116, RZ, PT ;  /* 0x000000ff7400720c */ /* 0x000fe20003f05270 */
[----:B------:R-:W-:Y:S11]  /*7390*/  VIADD R105, R105, 0x1 ;  /* 0x0000000169697836 */ /* 0x000ff60000000000 */
[----:B------:R-:W-:Y:S01]  /*73a0*/  @!UPT UIADD3 URZ, UPT, UPT, URZ, URZ, URZ ;  /* 0x000000fffffff290 */ /* 0x000fe2000fffe0ff */
[----:B------:R3:W4:Y:S04]  /*73b0*/  @P0 LDS.128 R84, [R2+0x210] ;  /* 0x0002100002540984 */ /* 0x0007280000000c00 */
[----:B------:R1:W1:Y:S01]  /*73c0*/  @P0 LDS.128 R80, [R3+UR49+0x200] ;  /* 0x0002003103500984 */ /* 0x0002620008000c00 */
        /* <DEDUP_REMOVED lines=14> */
.L_x_107:
[----:B------:R-:W-:Y:S05]  /*74b0*/  BSYNC B1 ;  /* 0x0000000000017941 */ /* 0x000fea0003800000 */
.L_x_106:
[----:B------:R-:W-:Y:S05]  /*74c0*/  VIADD R0, R48, 0x80 ;  /* 0x0000008030007836 */ /* 0x000fea0000000000 */
[----:B------:R-:W-:Y:S04]  /*74d0*/  SHF.R.U32.HI R0, RZ, 0x15, R0 ;  /* 0x00000015ff007819 */ /* 0x000fe80000011600 */
[----:B------:R-:W-:Y:S11]  /*74e0*/  LOP3.LUT P0, RZ, R0, 0x3, R101, 0x48, !PT ;  /* 0x0000000300ff7812 */ /* 0x000ff60007804865 */
[----:B------:R-:W-:Y:S02]  /*74f0*/  @!UPT UIADD3 URZ, UPT, UPT, URZ, URZ, URZ ;  /* 0x000000fffffff290 */ /* 0x000fe4000fffe0ff */
[----:B------:R-:W-:Y:S05]  /*7500*/  @!P0 BRA `(.L_x_111) ;  /* 0x0000000000408947 */ /* 0x000fea0003800000 */
[----:B------:R-:W2:Y:S01]  /*7510*/  LDCU.64 UR8, c[0x4][0x78] ;  /* 0x01000f00ff0877ac */ /* 0x000ea20008000a00 */
[----:B------:R-:W-:Y:S01]  /*7520*/  MOV R3, 0x0 ;  /* 0x0000000000037802 */ /* 0x000fe20000000f00 */
[----:B-1----:R-:W-:Y:S02]  /*7530*/  HFMA2 R12, -RZ, RZ, 0, 5.9604644775390625e-08 ;  /* 0x00000001ff0c7431 */ /* 0x002fe400000001ff */
[----:B------:R-:W-:Y:S02]  /*7540*/  IMAD.MOV.U32 R8, RZ, RZ, 0x192 ;  /* 0x00000192ff087424 */ /* 0x000fe400078e00ff */
[----:B------:R-:W-:Y:S01]  /*7550*/  IMAD.MOV.U32 R13, RZ, RZ, RZ ;  /* 0x000000ffff0d7224 */ /* 0x000fe200078e00ff */
[----:B------:R-:W1:Y:S01]  /*7560*/  LDCU.64 UR6, c[0x4][0x80] ;  /* 0x01001000ff0677ac */ /* 0x000e620008000a00 */
[----:B------:R-:W3:Y:S01]  /*7570*/  LDC.64 R2, c[0x4][R3] ;  /* 0x0100000003027b82 */ /* 0x000ee20000000a00 */
[----:B------:R-:W4:Y:S01]  /*7580*/  LDCU.64 UR4, c[0x4][0x18] ;  /* 0x01000300ff0477ac */ /* 0x000f220008000a00 */
[----:B--2---:R-:W-:Y:S01]  /*7590*/  MOV R5, UR9 ;  /* 0x0000000900057c02 */ /* 0x004fe20008000f00 */
[----:B------:R-:W-:Y:S01]  /*75a0*/  IMAD.U32 R4, RZ, RZ, UR8 ;  /* 0x00000008ff047e24 */ /* 0x000fe2000f8e00ff */
[----:B-1----:R-:W-:Y:S01]  /*75b0*/  MOV R7, UR7 ;  /* 0x0000000700077c02 */ /* 0x002fe20008000f00 */
[----:B------:R-:W-:Y:S01]  /*75c0*/  IMAD.U32 R6, RZ, RZ, UR6 ;  /* 0x00000006ff067e24 */ /* 0x000fe2000f8e00ff */
[----:B----4-:R-:W-:Y:S01]  /*75d0*/  MOV R11, UR5 ;  /* 0x00000005000b7c02 */ /* 0x010fe20008000f00 */
[----:B------:R-:W-:Y:S02]  /*75e0*/  IMAD.U32 R10, RZ, RZ, UR4 ;  /* 0x00000004ff0a7e24 */ /* 0x000fe4000f8e00ff */
[----:B------:R-:W-:Y:S07]  /*75f0*/  LEPC R20, `(.L_x_111) ;  /* 0x000000001014794e */ /* 0x000fee0000000000 */
[----:B---3--:R-:W-:Y:S05]  /*7600*/  CALL.ABS.NOINC R2 ;  /* 0x0000000002007343 */ /* 0x008fea0003c00000 */
.L_x_111:
        /* <DEDUP_REMOVED lines=148> */
[----:B------:R-:W-:Y:S02]  /*7f50*/  UIADD3 UR8, UP0, UPT, UR52, 0x680, URZ ;  /* 0x0000068034087890 */ /* 0x000fe4000ff1e0ff */
[----:B------:R-:W-:Y:S02]  /*7f60*/  UIADD3 UR5, UPT, UPT, UR41, 0x80, URZ ;  /* 0x0000008029057890 */ /* 0x000fe4000fffe0ff */
[----:B------:R-:W-:Y:S01]  /*7f70*/  MOV R109, UR10 ;  /* 0x0000000a006d7c02 */ /* 0x000fe20008000f00 */
[----:B------:R-:W-:Y:S01]  /*7f80*/  UIADD3.X UR9, UPT, UPT, URZ, UR53, URZ, UP0, !UPT ;  /* 0x00000035ff097290 */ /* 0x000fe200087fe4ff */
[----:B------:R-:W-:Y:S02]  /*7f90*/  UMOV UR6, UR42 ;  /* 0x0000002a00067c82 */ /* 0x000fe40008000000 */
[----:B------:R-:W-:Y:S01]  /*7fa0*/  R2UR UR4, R109 ;  /* 0x000000006d0472ca */ /* 0x000fe200000e0000 */
[----:B------:R-:W-:Y:S11]  /*7fb0*/  UMOV UR7, UR36 ;  /* 0x0000002400077c82 */ /* 0x000ff60008000000 */
[----:B------:R-:W-:Y:S01]  /*7fc0*/  @!UPT UIADD3 URZ, UPT, UPT, URZ, URZ, URZ ;  /* 0x000000fffffff290 */ /* 0x000fe2000fffe0ff */
[----:B------:R2:W-:Y:S01]  /*7fd0*/  UTMASTG.3D [UR4], [UR8] ;  /* 0x00000004080073b5 */ /* 0x0005e20008010000 */
[----:B------:R0:W-:Y:S01]  /*7fe0*/  UTMACMDFLUSH ;  /* 0x00000000000079b7 */ /* 0x0001e20000000000 */
[----:B--2---:R-:W-:Y:S04]  /*7ff0*/  DEPBAR.LE SB0, 0x1 ;  /* 0x000080400000791a */ /* 0x004fe80000000000 */
.L_x_113:
[----:B------:R-:W-:Y:S05]  /*8000*/  BSYNC.RECONVERGENT B0 ;  /* 0x0000000000007941 */ /* 0x000fea0003800200 */
.L_x_112:
        /* <DEDUP_REMOVED lines=15> */
.L_x_117:
[----:B------:R-:W-:Y:S05]  /*8100*/  BSYNC B0 ;  /* 0x0000000000007941 */ /* 0x000fea0003800000 */
.L_x_116:
        /* <DEDUP_REMOVED lines=19> */
.L_x_115:
[----:B------:R-:W-:Y:S05]  /*8240*/  BSYNC B1 ;  /* 0x0000000000017941 */ /* 0x000fea0003800000 */
.L_x_114:
        /* <DEDUP_REMOVED lines=21> */
.L_x_119:
[----:B------:R-:W-:Y:S01]  /*83a0*/  ISETP.NE.AND P0, PT, R110, RZ, PT ;  /* 0x000000ff6e00720c */ /* 0x000fe20003f05270 */
[----:B------:R-:W-:Y:S05]  /*83b0*/  WARPSYNC.ALL ;  /* 0x0000000000007948 */ /* 0x000fea0003800000 */
[----:B------:R-:W-:Y:S01]  /*83c0*/  R2UR UR4, R48 ;  /* 0x00000000300472ca */ /* 0x000fe200000e0000 */
[----:B------:R-:W-:Y:S01]  /*83d0*/  BSSY.RECONVERGENT B0, `(.L_x_120) ;  /* 0x000009c000007945 */ /* 0x000fe20003800200 */
[-C--:B------:R-:W-:Y:S02]  /*83e0*/  F2FP.F16.E4M3.UNPACK_B R2, R80.reuse ;  /* 0x00000050ff02723e */ /* 0x080fe400020006ff */
[----:B------:R-:W-:Y:S02]  /*83f0*/  F2FP.F16.E4M3.UNPACK_B R80, R80.H1 ;  /* 0x00000050ff50723e */ /* 0x000fe400030006ff */
[-C--:B------:R-:W-:Y:S01]  /*8400*/  F2FP.F16.E4M3.UNPACK_B R51, R81.reuse ;  /* 0x00000051ff33723e */ /* 0x080fe200020006ff */
[--C-:B------:R-:W-:Y:S01]  /*8410*/  HADD2.F32 R0, -RZ, R2.reuse.H0_H0 ;  /* 0x20000002ff007230 */ /* 0x100fe20000004100 */
[----:B------:R-:W-:Y:S01]  /*8420*/  F2FP.F16.E4M3.UNPACK_B R81, R81.H1 ;  /* 0x00000051ff51723e */ /* 0x000fe200030006ff */
[----:B------:R-:W-:Y:S01]  /*8430*/  HADD2.F32 R2, -RZ, R2.H1_H1 ;  /* 0x30000002ff027230 */ /* 0x000fe20000004100 */
[-C--:B------:R-:W-:Y:S01]  /*8440*/  F2FP.F16.E4M3.UNPACK_B R55, R82.reuse ;  /* 0x00000052ff37723e */ /* 0x080fe200020006ff */
[--C-:B------:R-:W-:Y:S01]  /*8450*/  HADD2.F32 R3, -RZ, R80.reuse.H0_H0 ;  /* 0x20000050ff037230 */ /* 0x100fe20000004100 */
[----:B------:R-:W-:Y:S01]  /*8460*/  F2FP.F16.E4M3.UNPACK_B R82, R82.H1 ;  /* 0x00000052ff52723e */ /* 0x000fe200030006ff */
[----:B-1----:R-:W-:Y:S01]  /*8470*/  LDTM.16dp32bit_t0_t15.x32 R4, tmem[UR4+0xc0] ;  /* 0x0000c004000479ee */ /* 0x002fe20008a80000 */
[----:B------:R-:W1:Y:S01]  /*8480*/  LDTM.16dp32bit_t16_t31.x32 R4, tmem[UR4+0xe0] ;  /* 0x0000e004000479ee */ /* 0x000e620008aa0000 */
[----:B------:R-:W-:Y:S01]  /*8490*/  NOP ;  /* 0x0000000000007918 */ /* 0x000fe20000000000 */
[--C-:B------:R-:W-:Y:S01]  /*84a0*/  HADD2.F32 R50, -RZ, R51.reuse.H0_H0 ;  /* 0x20000033ff327230 */ /* 0x100fe20000004100 */
[----:B------:R-:W-:Y:S01]  /*84b0*/  R2UR UR5, R113 ;  /* 0x00000000710572ca */ /* 0x000fe200000e0000 */
[----:B------:R-:W-:Y:S01]  /*84c0*/  HADD2.F32 R51, -RZ, R51.H1_H1 ;  /* 0x30000033ff337230 */ /* 0x000fe20000004100 */
[----:B------:R-:W-:Y:S01]  /*84d0*/  F2FP.F16.E4M3.UNPACK_B R59, R83 ;  /* 0x00000053ff3b723e */ /* 0x000fe200020006ff */
[--C-:B------:R-:W-:Y:S01]  /*84e0*/  HADD2.F32 R54, -RZ, R55.reuse.H0_H0 ;  /* 0x20000037ff367230 */ /* 0x100fe20000004100 */
[----:B------:R-:W-:Y:S01]  /*84f0*/  F2FP.F16.E4M3.UNPACK_B R63, R84 ;  /* 0x00000054ff3f723e */ /* 0x000fe200020006ff */
[----:B------:R-:W-:Y:S01]  /*8500*/  HADD2.F32 R55, -RZ, R55.H1_H1 ;  /* 0x30000037ff377230 */ /* 0x000fe20000004100 */
[----:B------:R-:W-:Y:S01]  /*8510*/  F2FP.F16.E4M3.UNPACK_B R67, R85 ;  /* 0x00000055ff43723e */ /* 0x000fe200020006ff */
[--C-:B------:R-:W-:Y:S01]  /*8520*/  HADD2.F32 R58, -RZ, R59.reuse.H0_H0 ;  /* 0x2000003bff3a7230 */ /* 0x100fe20000004100 */
[----:B------:R-:W-:Y:S01]  /*8530*/  F2FP.F16.E4M3.UNPACK_B R71, R86 ;  /* 0x00000056ff47723e */ /* 0x000fe200020006ff */
[----:B------:R-:W-:Y:S01]  /*8540*/  HADD2.F32 R59, -RZ, R59.H1_H1 ;  /* 0x3000003bff3b7230 */ /* 0x000fe20000004100 */
[----:B------:R-:W-:Y:S01]  /*8550*/  F2FP.F16.E4M3.UNPACK_B R74, R87 ;  /* 0x00000057ff4a723e */ /* 0x000fe200020006ff */
[--C-:B------:R-:W-:Y:S01]  /*8560*/  HADD2.F32 R62, -RZ, R63.reuse.H0_H0 ;  /* 0x2000003fff3e7230 */ /* 0x100fe20000004100 */
[----:B------:R-:W-:Y:S01]  /*8570*/  F2FP.F16.E4M3.UNPACK_B R83, R83.H1 ;  /* 0x00000053ff53723e */ /* 0x000fe200030006ff */
[----:B------:R-:W-:Y:S01]  /*8580*/  UIADD3 UR5, UPT, UPT, UR5, 0xb0, URZ ;  /* 0x000000b005057890 */ /* 0x000fe2000fffe0ff */
[----:B------:R-:W-:Y:S01]  /*8590*/  HADD2.F32 R63, -RZ, R63.H1_H1 ;  /* 0x3000003fff3f7230 */ /* 0x000fe20000004100 */
[----:B------:R-:W-:Y:S01]  /*85a0*/  F2FP.F16.E4M3.UNPACK_B R84, R84.H1 ;  /* 0x00000054ff54723e */ /* 0x000fe200030006ff */
[--C-:B------:R-:W-:Y:S01]  /*85b0*/  HADD2.F32 R66, -RZ, R67.reuse.H0_H0 ;  /* 0x20000043ff427230 */ /* 0x100fe20000004100 */
[----:B------:R-:W-:Y:S01]  /*85c0*/  UPRMT UR5, UR37, 0x654, UR5 ;  /* 0x0000065425057896 */ /* 0x000fe20008000005 */
[----:B------:R-:W-:Y:S01]  /*85d0*/  HADD2.F32 R67, -RZ, R67.H1_H1 ;  /* 0x30000043ff437230 */ /* 0x000fe20000004100 */
[----:B------:R-:W-:Y:S01]  /*85e0*/  F2FP.F16.E4M3.UNPACK_B R85, R85.H1 ;  /* 0x00000055ff55723e */ /* 0x000fe200030006ff */
[--C-:B------:R-:W-:Y:S02]  /*85f0*/  HADD2.F32 R70, -RZ, R71.reuse.H0_H0 ;  /* 0x20000047ff467230 */ /* 0x100fe40000004100 */
[C---:B-1----:R-:W-:Y:S01]  /*8600*/  FMUL R4, R47.reuse, R4 ;  /* 0x000000042f047220 */ /* 0x042fe20000400000 */
[C---:B------:R-:W-:Y:S01]  /*8610*/  FMUL R5, R47.reuse, R5 ;  /* 0x000000052f057220 */ /* 0x040fe20000400000 */
[C---:B------:R-:W-:Y:S01]  /*8620*/  FMUL R8, R47.reuse, R8 ;  /* 0x000000082f087220 */ /* 0x040fe20000400000 */
[----:B------:R-:W-:Y:S01]  /*8630*/  FMUL R9, R47, R9 ;  /* 0x000000092f097220 */ /* 0x000fe20000400000 */
[C---:B------:R-:W-:Y:S01]  /*8640*/  FFMA R4, R49.reuse, R0, R4 ;  /* 0x0000000031047223 */ /* 0x040fe20000000004 */
[----:B------:R-:W-:Y:S01]  /*8650*/  SYNCS.ARRIVE.TRANS64.RED.A1T0 RZ, [UR5], RZ ;  /* 0x000000ffffff79a7 */ /* 0x000fe20008100405 */
        /* <DEDUP_REMOVED lines=8> */
[----:B------:R-:W-:Y:S02]  /*86e0*/  HADD2.F32 R71, -RZ, R71.H1_H1 ;  /* 0x30000047ff477230 */ /* 0x000fe40000004100 */
[C---:B------:R-:W-:Y:S01]  /*86f0*/  FMUL R25, R47.reuse, R30 ;  /* 0x0000001e2f197220 */ /* 0x040fe20000400000 */
[C---:B------:R-:W-:Y:S01]  /*8700*/  FMUL R30, R47.reuse, R35 ;  /* 0x000000232f1e7220 */ /* 0x040fe20000400000 */
[----:B------:R-:W-:Y:S02]  /*8710*/  HADD2.F32 R48, -RZ, R80.H1_H1 ;  /* 0x30000050ff307230 */ /* 0x000fe40000004100 */
[C---:B------:R-:W-:Y:S01]  /*8720*/  FMUL R6, R47.reuse, R6 ;  /* 0x000000062f067220 */ /* 0x040fe20000400000 */
[C---:B------:R-:W-:Y:S01]  /*8730*/  FMUL R7, R47.reuse, R7 ;  /* 0x000000072f077220 */ /* 0x040fe20000400000 */
[--C-:B------:R-:W-:Y:S02]  /*8740*/  HADD2.F32 R52, -RZ, R81.reuse.H0_H0 ;  /* 0x20000051ff347230 */ /* 0x100fe40000004100 */
[----:B------:R-:W-:Y:S01]  /*8750*/  FMUL R10, R47, R10 ;  /* 0x0000000a2f0a7220 */ /* 0x000fe20000400000 */
[C---:B------:R-:W-:Y:S01]  /*8760*/  FFMA R6, R49.reuse, R3, R6 ;  /* 0x0000000331067223 */ /* 0x040fe20000000006 */
[----:B------:R-:W-:Y:S02]  /*8770*/  HADD2.F32 R53, -RZ, R81.H1_H1 ;  /* 0x30000051ff357230 */ /* 0x000fe40000004100 */
[C---:B------:R-:W-:Y:S01]  /*8780*/  FFMA R7, R49.reuse, R48, R7 ;  /* 0x0000003031077223 */ /* 0x040fe20000000007 */
[C---:B------:R-:W-:Y:S01]  /*8790*/  FFMA R8, R49.reuse, R50, R8 ;  /* 0x0000003231087223 */ /* 0x040fe20000000008 */
[C---:B------:R-:W-:Y:S01]  /*87a0*/  FFMA R9, R49.reuse, R51, R9 ;  /* 0x0000003331097223 */ /* 0x040fe20000000009 */
[----:B------:R-:W-:Y:S01]  /*87b0*/  FFMA R10, R49, R52, R10 ;  /* 0x00000034310a7223 */ /* 0x000fe2000000000a */
[--C-:B------:R-:W-:Y:S01]  /*87c0*/  HADD2.F32 R48, -RZ, R74.reuse.H0_H0 ;  /* 0x2000004aff307230 */ /* 0x100fe20000004100 */
[----:B------:R-:W-:Y:S01]  /*87d0*/  F2FP.SATFINITE.E4M3.F32.PACK_AB_MERGE_C R77, R7, R6, RZ ;  /* 0x00000006074d723e */ /* 0x000fe200048070ff */
[C---:B------:R-:W-:Y:S01]  /*87e0*/  FMUL R7, R47.reuse, R24 ;  /* 0x000000182f077220 */ /* 0x040fe20000400000 */
[C---:B------:R-:W-:Y:S01]  /*87f0*/  FMUL R24, R47.reuse, R29 ;  /* 0x0000001d2f187220 */ /* 0x040fe20000400000 */
[C---:B------:R-:W-:Y:S01]  /*8800*/  FMUL R29, R47.reuse, R34 ;  /* 0x000000222f1d7220 */ /* 0x040fe20000400000 */
[----:B------:R-:W-:Y:S02]  /*8810*/  HADD2.F32 R74, -RZ, R74.H1_H1 ;  /* 0x3000004aff4a7230 */ /* 0x000fe40000004100 */
[C---:B------:R-:W-:Y:S01]  /*8820*/  FMUL R11, R47.reuse, R11 ;  /* 0x0000000b2f0b7220 */ /* 0x040fe20000400000 */
[--C-:B------:R-:W-:Y:S02]  /*8830*/  HADD2.F32 R56, -RZ, R82.reuse.H0_H0 ;  /* 0x20000052ff387230 */ /* 0x100fe40000004100 */
[----:B------:R-:W-:Y:S01]  /*8840*/  FMUL R14, R47, R14 ;  /* 0x0000000e2f0e7220 */ /* 0x000fe20000400000 */
[----:B------:R-:W-:Y:S02]  /*8850*/  HADD2.F32 R57, -RZ, R82.H1_H1 ;  /* 0x30000052ff397230 */ /* 0x000fe40000004100 */
[C---:B------:R-:W-:Y:S01]  /*8860*/  FFMA R11, R49.reuse, R53, R11 ;  /* 0x00000035310b7223 */ /* 0x040fe2000000000b */
[----:B------:R-:W-:Y:S01]  /*8870*/  F2FP.F16.E4M3.UNPACK_B R86, R86.H1 ;  /* 0x00000056ff56723e */ /* 0x000fe200030006ff */
[C---:B------:R-:W-:Y:S01]  /*8880*/  FFMA R12, R49.reuse, R54, R12 ;  /* 0x00000036310c7223 */ /* 0x040fe2000000000c */
[C---:B------:R-:W-:Y:S01]  /*8890*/  FFMA R13, R49.reuse, R55, R13 ;  /* 0x00000037310d7223 */ /* 0x040fe2000000000d */
[----:B------:R-:W-:Y:S01]  /*88a0*/  F2FP.F16.E4M3.UNPACK_B R87, R87.H1 ;  /* 0x00000057ff57723e */ /* 0x000fe200030006ff */
[----:B------:R-:W-:Y:S01]  /*88b0*/  FFMA R14, R49, R56, R14 ;  /* 0x00000038310e7223 */ /* 0x000fe2000000000e */
[----:B------:R-:W-:Y:S01]  /*88c0*/  F2FP.SATFINITE.E4M3.F32.PACK_AB_MERGE_C R10, R11, R10, RZ ;  /* 0x0000000a0b0a723e */ /* 0x000fe200048070ff */
[C---:B------:R-:W-:Y:S01]  /*88d0*/  FMUL R15, R47.reuse, R15 ;  /* 0x0000000f2f0f7220 */ /* 0x040fe20000400000 */
[--C-:B------:R-:W-:Y:S02]  /*88e0*/  HADD2.F32 R60, -RZ, R83.reuse.H0_H0 ;  /* 0x20000053ff3c7230 */ /* 0x100fe40000004100 */
[----:B------:R-:W-:Y:S01]  /*88f0*/  FMUL R18, R47, R18 ;  /* 0x000000122f127220 */ /* 0x000fe20000400000 */
[----:B------:R-:W-:Y:S02]  /*8900*/  HADD2.F32 R61, -RZ, R83.H1_H1 ;  /* 0x30000053ff3d7230 */ /* 0x000fe40000004100 */
[----:B------:R-:W-:Y:S01]  /*8910*/  FFMA R15, R49, R57, R15 ;  /* 0x00000039310f7223 */ /* 0x000fe2000000000f */
[----:B------:R-:W-:Y:S01]  /*8920*/  IADD3 R45, PT, PT, R45, 0x1, RZ ;  /* 0x000000012d2d7810 */ /* 0x000fe20007ffe0ff */
[C---:B------:R-:W-:Y:S01]  /*8930*/  FFMA R16, R49.reuse, R58, R16 ;  /* 0x0000003a31107223 */ /* 0x040fe20000000010 */
        /* <DEDUP_REMOVED lines=8> */
[C---:B------:R-:W-:Y:S01]  /*89c0*/  FFMA R0, R49.reuse, R62, R0 ;  /* 0x0000003e31007223 */ /* 0x040fe20000000000 */
[C---:B------:R-:W-:Y:S01]  /*89d0*/  FFMA R2, R49.reuse, R63, R2 ;  /* 0x0000003f31027223 */ /* 0x040fe20000000002 */
[--C-:B------:R-:W-:Y:S02]  /*89e0*/  HADD2.F32 R68, -RZ, R85.reuse.H0_H0 ;  /* 0x20000055ff447230 */ /* 0x100fe40000004100 */
[----:B------:R-:W-:Y:S01]  /*89f0*/  FFMA R3, R49, R64, R3 ;  /* 0x0000004031037223 */ /* 0x000fe20000000003 */
[----:B------:R-:W-:Y:S02]  /*8a00*/  HADD2.F32 R69, -RZ, R85.H1_H1 ;  /* 0x30000055ff457230 */ /* 0x000fe40000004100 */
[C---:B------:R-:W-:Y:S01]  /*8a10*/  FMUL R21, R47.reuse, R26 ;  /* 0x0000001a2f157220 */ /* 0x040fe20000400000 */
[----:B------:R-:W-:Y:S01]  /*8a20*/  FMUL R22, R47, R27 ;  /* 0x0000001b2f167220 */ /* 0x000fe20000400000 */
[C---:B------:R-:W-:Y:S01]  /*8a30*/  FFMA R6, R49.reuse, R65, R6 ;  /* 0x0000004131067223 */ /* 0x040fe20000000006 */
[----:B------:R-:W-:Y:S01]  /*8a40*/  FFMA R7, R49, R66, R7 ;  /* 0x0000004231077223 */ /* 0x000fe20000000007 */
[----:B------:R-:W-:Y:S01]  /*8a50*/  FMUL R23, R47, R28 ;  /* 0x0000001c2f177220 */ /* 0x000fe20000400000 */
[C---:B------:R-:W-:Y:S01]  /*8a60*/  FFMA R20, R49.reuse, R67, R20 ;  /* 0x0000004331147223 */ /* 0x040fe20000000014 */
[--C-:B------:R-:W-:Y:S02]  /*8a70*/  HADD2.F32 R72, -RZ, R86.reuse.H0_H0 ;  /* 0x20000056ff487230 */ /* 0x100fe40000004100 */
[C---:B------:R-:W-:Y:S01]  /*8a80*/  FFMA R21, R49.reuse, R68, R21 ;  /* 0x0000004431157223 */ /* 0x040fe20000000015 */
[----:B------:R-:W-:Y:S02]  /*8a90*/  HADD2.F32 R73, -RZ, R86.H1_H1 ;  /* 0x30000056ff497230 */ /* 0x000fe40000004100 */
[----:B------:R-:W-:Y:S01]  /*8aa0*/  FFMA R22, R49, R69, R22 ;  /* 0x0000004531167223 */ /* 0x000fe20000000016 */
[C---:B------:R-:W-:Y:S01]  /*8ab0*/  FMUL R26, R47.reuse, R31 ;  /* 0x0000001f2f1a7220 */ /* 0x040fe20000400000 */
[----:B------:R-:W-:Y:S01]  /*8ac0*/  FMUL R27, R47, R32 ;  /* 0x000000202f1b7220 */ /* 0x000fe20000400000 */
[----:B------:R-:W-:Y:S01]  /*8ad0*/  FFMA R23, R49, R70, R23 ;  /* 0x0000004631177223 */ /* 0x000fe20000000017 */
[----:B------:R-:W-:Y:S01]  /*8ae0*/  FMUL R28, R47, R33 ;  /* 0x000000212f1c7220 */ /* 0x000fe20000400000 */
[C---:B------:R-:W-:Y:S01]  /*8af0*/  FFMA R24, R49.reuse, R71, R24 ;  /* 0x0000004731187223 */ /* 0x040fe20000000018 */
[--C-:B------:R-:W-:Y:S02]  /*8b00*/  HADD2.F32 R75, -RZ, R87.reuse.H0_H0 ;  /* 0x20000057ff4b7230 */ /* 0x100fe40000004100 */
[C---:B------:R-:W-:Y:S01]  /*8b10*/  FFMA R25, R49.reuse, R72, R25 ;  /* 0x0000004831197223 */ /* 0x040fe20000000019 */
[----:B------:R-:W-:Y:S02]  /*8b20*/  HADD2.F32 R76, -RZ, R87.H1_H1 ;  /* 0x30000057ff4c7230 */ /* 0x000fe40000004100 */
[----:B------:R-:W-:Y:S01]  /*8b30*/  FFMA R26, R49, R73, R26 ;  /* 0x00000049311a7223 */ /* 0x000fe2000000001a */
[----:B------:R-:W-:Y:S01]  /*8b40*/  F2FP.SATFINITE.E4M3.F32.PACK_AB_MERGE_C R14, R15, R14, RZ ;  /* 0x0000000e0f0e723e */ /* 0x000fe200048070ff */
[----:B------:R-:W-:Y:S01]  /*8b50*/  FFMA R27, R49, R48, R27 ;  /* 0x00000030311b7223 */ /* 0x000fe2000000001b */
[----:B------:R-:W-:Y:S01]  /*8b60*/  F2FP.SATFINITE.E4M3.F32.PACK_AB_MERGE_C R18, R19, R18, RZ ;  /* 0x000000121312723e */ /* 0x000fe200048070ff */
[C---:B------:R-:W-:Y:S01]  /*8b70*/  FFMA R28, R49.reuse, R74, R28 ;  /* 0x0000004a311c7223 */ /* 0x040fe2000000001c */
[C---:B------:R-:W-:Y:S01]  /*8b80*/  FFMA R29, R49.reuse, R75, R29 ;  /* 0x0000004b311d7223 */ /* 0x040fe2000000001d */
[----:B------:R-:W-:Y:S01]  /*8b90*/  FFMA R30, R49, R76, R30 ;  /* 0x0000004c311e7223 */ /* 0x000fe2000000001e */
[----:B------:R-:W-:Y:S02]  /*8ba0*/  F2FP.SATFINITE.E4M3.F32.PACK_AB_MERGE_C R32, R5, R4, R77 ;  /* 0x000000040520723e */ /* 0x000fe4000480704d */
[----:B------:R-:W-:Y:S02]  /*8bb0*/  F2FP.SATFINITE.E4M3.F32.PACK_AB_MERGE_C R33, R9, R8, R10 ;  /* 0x000000080921723e */ /* 0x000fe4000480700a */
        /* <DEDUP_REMOVED lines=10> */
[----:B------:R-:W-:Y:S05]  /*8c60*/  F2FP.SATFINITE.E4M3.F32.PACK_AB_MERGE_C R7, R28, R27, R29 ;  /* 0x0000001b1c07723e */ /* 0x000fea000480701d */
        /* <DEDUP_REMOVED lines=18> */
.L_x_121:
[----:B------:R-:W-:Y:S05]  /*8d90*/  BSYNC.RECONVERGENT B0 ;  /* 0x0000000000007941 */ /* 0x000fea0003800200 */
.L_x_120:
[----:B------:R-:W-:Y:S01]  /*8da0*/  BAR.SYNC.DEFER_BLOCKING 0x1, 0x80 ;  /* 0x0042000000007b1d */ /* 0x000fe20000010000 */
[----:B------:R-:W-:Y:S01]  /*8db0*/  ISETP.NE.AND P2, PT, R111, RZ, PT ;  /* 0x000000ff6f00720c */ /* 0x000fe20003f45270 */
[----:B------:R-:W-:Y:S01]  /*8dc0*/  IMAD.IADD R14, R43, 0x1, R94 ;  /* 0x000000012b0e7824 */ /* 0x000fe200078e025e */
[----:B------:R-:W-:Y:S01]  /*8dd0*/  ISETP.NE.AND P0, PT, R112, 0x2, PT ;  /* 0x000000027000780c */ /* 0x000fe20003f05270 */
[----:B------:R-:W-:Y:S01]  /*8de0*/  IMAD.IADD R15, R44, 0x1, R95 ;  /* 0x000000012c0f7824 */ /* 0x000fe200078e025f */
[----:B------:R-:W-:Y:S02]  /*8df0*/  ISETP.NE.AND P1, PT, R45, 0x4, PT ;  /* 0x000000042d00780c */ /* 0x000fe40003f25270 */
[----:B------:R-:W-:Y:S02]  /*8e00*/  SEL R2, RZ, 0x1, P0 ;  /* 0x00000001ff027807 */ /* 0x000fe40000000000 */
[----:B------:R-:W-:Y:S02]  /*8e10*/  SEL R0, RZ, 0x1, P1 ;  /* 0x00000001ff007807 */ /* 0x000fe40000800000 */
[----:B------:R-:W-:Y:S02]  /*8e20*/  LOP3.LUT R106, R106, R2, RZ, 0x3c, !PT ;  /* 0x000000026a6a7212 */ /* 0x000fe400078e3cff */
[----:B------:R-:W-:Y:S02]  /*8e30*/  LOP3.LUT R107, R107, R0, RZ, 0x3c, !PT ;  /* 0x000000006b6b7212 */ /* 0x000fe400078e3cff */
[----:B------:R-:W-:Y:S02]  /*8e40*/  @P2 R2UR UR36, R103 ;  /* 0x00000000672422ca */ /* 0x000fe400000e0000 */
[----:B------:R-:W-:Y:S02]  /*8e50*/  SEL R112, R112, RZ, P0 ;  /* 0x000000ff70707207 */ /* 0x000fe40000000000 */
[----:B------:R-:W-:Y:S01]  /*8e60*/  SEL R45, R45, RZ, P1 ;  /* 0x000000ff2d2d7207 */ /* 0x000fe20000800000 */
[----:B------:R-:W-:Y:S10]  /*8e70*/  @P2 BRA `(.L_x_122) ;  /* 0xffffffbc00382947 */ /* 0x000ff4000383ffff */
[----:B------:R-:W-:Y:S05]  /*8e80*/  EXIT ;  /* 0x000000000000794d */ /* 0x000fea0003800000 */
.L_x_19:
[----:B--2---:R2:W1:Y:S02]  /*8e90*/  SYNCS.PHASECHK.TRANS64.TRYWAIT P0, [R2+URZ+0xe0], R3 ;  /* 0x0000e003020075a7 */ /* 0x00446400080011ff */
[----:B-1----:R-:W-:Y:S05]  /*8ea0*/  @!P0 NANOSLEEP.SYNCS 0x989680 ;  /* 0x009896800000895d */ /* 0x002fea0003900000 */
[----:B------:R-:W1:Y:S02]  /*8eb0*/  @!P0 SYNCS.PHASECHK.TRANS64 P0, [R2+URZ+0xe0], R3 ;  /* 0x0000e003020085a7 */ /* 0x000e6400080010ff */
[----:B-1----:R-:W-:Y:S05]  /*8ec0*/  @!P0 BRA `(.L_x_19) ;  /* 0xfffffffc00f08947 */ /* 0x002fea000383ffff */
[----:B------:R-:W-:Y:S05]  /*8ed0*/  BRA `(.L_x_123) ;  /* 0xffffff8400b07947 */ /* 0x000fea000383ffff */
.L_x_22:
[----:B-1----:R-:W-:-:S07]  /*8ee0*/  MOV R2, UR33 ;  /* 0x0000002100027c02 */ /* 0x002fce0008000f00 */
.L_x_124:
[----:B-1----:R1:W2:Y:S02]  /*8ef0*/  SYNCS.PHASECHK.TRANS64.TRYWAIT P0, [R2+URZ+0x10], R4 ;  /* 0x00001004020075a7 */ /* 0x0022a400080011ff */
[----:B--2---:R-:W-:Y:S05]  /*8f00*/  @!P0 NANOSLEEP.SYNCS 0x989680 ;  /* 0x009896800000895d */ /* 0x004fea0003900000 */
[----:B------:R-:W2:Y:S02]  /*8f10*/  @!P0 SYNCS.PHASECHK.TRANS64 P0, [R2+URZ+0x10], R4 ;  /* 0x00001004020085a7 */ /* 0x000ea400080010ff */
[----:B--2---:R-:W-:Y:S05]  /*8f20*/  @!P0 BRA `(.L_x_124) ;  /* 0xfffffffc00f08947 */ /* 0x004fea000383ffff */
[----:B------:R-:W-:Y:S05]  /*8f30*/  BRA `(.L_x_21) ;  /* 0xffffff8800007947 */ /* 0x000fea000383ffff */
.L_x_28:
[----:B-1----:R-:W-:-:S07]  /*8f40*/  MOV R2, UR17 ;  /* 0x0000001100027c02 */ /* 0x002fce0008000f00 */
.L_x_125:
[----:B-1----:R1:W2:Y:S02]  /*8f50*/  SYNCS.PHASECHK.TRANS64.TRYWAIT P0, [R2+URZ+0x10], R4 ;  /* 0x00001004020075a7 */ /* 0x0022a400080011ff */
[----:B--2---:R-:W-:Y:S05]  /*8f60*/  @!P0 NANOSLEEP.SYNCS 0x989680 ;  /* 0x009896800000895d */ /* 0x004fea0003900000 */
[----:B------:R-:W2:Y:S02]  /*8f70*/  @!P0 SYNCS.PHASECHK.TRANS64 P0, [R2+URZ+0x10], R4 ;  /* 0x00001004020085a7 */ /* 0x000ea400080010ff */
[----:B--2---:R-:W-:Y:S05]  /*8f80*/  @!P0 BRA `(.L_x_125) ;  /* 0xfffffffc00f08947 */ /* 0x004fea000383ffff */
[----:B------:R-:W-:Y:S05]  /*8f90*/  BRA `(.L_x_27) ;  /* 0xffffff8800a87947 */ /* 0x000fea000383ffff */
.L_x_32:
[----:B-1----:R1:W2:Y:S02]  /*8fa0*/  SYNCS.PHASECHK.TRANS64.TRYWAIT P0, [R2+URZ+0x70], R3 ;  /* 0x00007003020075a7 */ /* 0x0022a400080011ff */
[----:B--2---:R-:W-:Y:S05]  /*8fb0*/  @!P0 NANOSLEEP.SYNCS 0x989680 ;  /* 0x009896800000895d */ /* 0x004fea0003900000 */
[----:B------:R-:W2:Y:S02]  /*8fc0*/  @!P0 SYNCS.PHASECHK.TRANS64 P0, [R2+URZ+0x70], R3 ;  /* 0x00007003020085a7 */ /* 0x000ea400080010ff */
[----:B--2---:R-:W-:Y:S05]  /*8fd0*/  @!P0 BRA `(.L_x_32) ;  /* 0xfffffffc00f08947 */ /* 0x004fea000383ffff */
[----:B------:R-:W-:Y:S05]  /*8fe0*/  BRA `(.L_x_126) ;  /* 0xffffff8c00387947 */ /* 0x000fea000383ffff */
.L_x_36:
[----:B----4-:R-:W-:-:S07]  /*8ff0*/  MOV R0, UR4 ;  /* 0x0000000400007c02 */ /* 0x010fce0008000f00 */
.L_x_127:
[----:B-1----:R1:W2:Y:S02]  /*9000*/  SYNCS.PHASECHK.TRANS64.TRYWAIT P0, [R0+URZ], R2 ;  /* 0x00000002000075a7 */ /* 0x0022a400080011ff */
[----:B--2---:R-:W-:Y:S05]  /*9010*/  @!P0 NANOSLEEP.SYNCS 0x989680 ;  /* 0x009896800000895d */ /* 0x004fea0003900000 */
[----:B------:R-:W2:Y:S02]  /*9020*/  @!P0 SYNCS.PHASECHK.TRANS64 P0, [R0+URZ], R2 ;  /* 0x00000002000085a7 */ /* 0x000ea400080010ff */
[----:B--2---:R-:W-:Y:S05]  /*9030*/  @!P0 BRA `(.L_x_127) ;  /* 0xfffffffc00f08947 */ /* 0x004fea000383ffff */
[----:B------:R-:W-:Y:S05]  /*9040*/  BRA `(.L_x_128) ;  /* 0xffffff9000a87947 */ /* 0x000fea000383ffff */
.L_x_39:
[----:B-1----:R1:W2:Y:S02]  /*9050*/  SYNCS.PHASECHK.TRANS64.TRYWAIT P0, [R0+URZ+0xd0], R4 ;  /* 0x0000d004000075a7 */ /* 0x0022a400080011ff */
[----:B--2---:R-:W-:Y:S05]  /*9060*/  @!P0 NANOSLEEP.SYNCS 0x989680 ;  /* 0x009896800000895d */ /* 0x004fea0003900000 */
[----:B------:R-:W2:Y:S02]  /*9070*/  @!P0 SYNCS.PHASECHK.TRANS64 P0, [R0+URZ+0xd0], R4 ;  /* 0x0000d004000085a7 */ /* 0x000ea400080010ff */
[----:B--2---:R-:W-:Y:S05]  /*9080*/  @!P0 BRA `(.L_x_39) ;  /* 0xfffffffc00f08947 */ /* 0x004fea000383ffff */
[----:B------:R-:W-:Y:S05]  /*9090*/  BRA `(.L_x_129) ;  /* 0xffffff9400047947 */ /* 0x000fea000383ffff */
.L_x_40:
[----:B------:R-:W-:-:S07]  /*90a0*/  MOV R0, UR5 ;  /* 0x0000000500007c02 */ /* 0x000fce0008000f00 */
.L_x_130:
[----:B-1----:R1:W2:Y:S02]  /*90b0*/  SYNCS.PHASECHK.TRANS64.TRYWAIT P0, [R0+URZ+0x80], R5 ;  /* 0x00008005000075a7 */ /* 0x0022a400080011ff */
[----:B--2---:R-:W-:Y:S05]  /*90c0*/  @!P0 NANOSLEEP.SYNCS 0x989680 ;  /* 0x009896800000895d */ /* 0x004fea0003900000 */
[----:B------:R-:W2:Y:S02]  /*90d0*/  @!P0 SYNCS.PHASECHK.TRANS64 P0, [R0+URZ+0x80], R5 ;  /* 0x00008005000085a7 */ /* 0x000ea400080010ff */
[----:B--2---:R-:W-:Y:S05]  /*90e0*/  @!P0 BRA `(.L_x_130) ;  /* 0xfffffffc00f08947 */ /* 0x004fea000383ffff */
[----:B------:R-:W-:Y:S05]  /*90f0*/  BRA `(.L_x_131) ;  /* 0xffffff9400147947 */ /* 0x000fea000383ffff */
.L_x_41:
[----:B-1----:R1:W2:Y:S02]  /*9100*/  SYNCS.PHASECHK.TRANS64.TRYWAIT P1, [R0+URZ+0x70], R4 ;  /* 0x00007004000075a7 */ /* 0x0022a400080211ff */
[----:B--2---:R-:W-:Y:S05]  /*9110*/  @!P1 NANOSLEEP.SYNCS 0x989680 ;  /* 0x009896800000995d */ /* 0x004fea0003900000 */
[----:B------:R-:W2:Y:S02]  /*9120*/  @!P1 SYNCS.PHASECHK.TRANS64 P1, [R0+URZ+0x70], R4 ;  /* 0x00007004000095a7 */ /* 0x000ea400080210ff */
[----:B--2---:R-:W-:Y:S05]  /*9130*/  @!P1 BRA `(.L_x_41) ;  /* 0xfffffffc00f09947 */ /* 0x004fea000383ffff */
[----:B------:R-:W-:Y:S05]  /*9140*/  BRA `(.L_x_132) ;  /* 0xffffff9400447947 */ /* 0x000fea000383ffff */
.L_x_44:
[----:B------:R-:W-:-:S07]  /*9150*/  MOV R0, UR5 ;  /* 0x0000000500007c02 */ /* 0x000fce0008000f00 */
.L_x_133:
[----:B-1----:R1:W2:Y:S02]  /*9160*/  SYNCS.PHASECHK.TRANS64.TRYWAIT P0, [R0+URZ+0x80], R2 ;  /* 0x00008002000075a7 */ /* 0x0022a400080011ff */
[----:B--2---:R-:W-:Y:S05]  /*9170*/  @!P0 NANOSLEEP.SYNCS 0x989680 ;  /* 0x009896800000895d */ /* 0x004fea0003900000 */
[----:B------:R-:W2:Y:S02]  /*9180*/  @!P0 SYNCS.PHASECHK.TRANS64 P0, [R0+URZ+0x80], R2 ;  /* 0x00008002000085a7 */ /* 0x000ea400080010ff */
[----:B--2---:R-:W-:Y:S05]  /*9190*/  @!P0 BRA `(.L_x_133) ;  /* 0xfffffffc00f08947 */ /* 0x004fea000383ffff */
[----:B------:R-:W-:Y:S05]  /*91a0*/  BRA `(.L_x_43) ;  /* 0xffffff9400987947 */ /* 0x000fea000383ffff */
.L_x_51:
[----:B-1----:R1:W2:Y:S02]  /*91b0*/  SYNCS.PHASECHK.TRANS64.TRYWAIT P1, [R0+URZ+0x70], R2 ;  /* 0x00007002000075a7 */ /* 0x0022a400080211ff */
[----:B--2---:R-:W-:Y:S05]  /*91c0*/  @!P1 NANOSLEEP.SYNCS 0x989680 ;  /* 0x009896800000995d */ /* 0x004fea0003900000 */
[----:B------:R-:W2:Y:S02]  /*91d0*/  @!P1 SYNCS.PHASECHK.TRANS64 P1, [R0+URZ+0x70], R2 ;  /* 0x00007002000095a7 */ /* 0x000ea400080210ff */
[----:B--2---:R-:W-:Y:S05]  /*91e0*/  @!P1 BRA `(.L_x_51) ;  /* 0xfffffffc00f09947 */ /* 0x004fea000383ffff */
[----:B------:R-:W-:Y:S05]  /*91f0*/  BRA `(.L_x_134) ;  /* 0xffffff9c00087947 */ /* 0x000fea000383ffff */
.L_x_52:
[----:B------:R-:W-:-:S07]  /*9200*/  MOV R2, UR7 ;  /* 0x0000000700027c02 */ /* 0x000fce0008000f00 */
.L_x_135:
[----:B-1----:R1:W2:Y:S02]  /*9210*/  SYNCS.PHASECHK.TRANS64.TRYWAIT P0, [R2+URZ+0xb0], R0 ;  /* 0x0000b000020075a7 */ /* 0x0022a400080011ff */
[----:B--2---:R-:W-:Y:S05]  /*9220*/  @!P0 NANOSLEEP.SYNCS 0x989680 ;  /* 0x009896800000895d */ /* 0x004fea0003900000 */
[----:B------:R-:W2:Y:S02]  /*9230*/  @!P0 SYNCS.PHASECHK.TRANS64 P0, [R2+URZ+0xb0], R0 ;  /* 0x0000b000020085a7 */ /* 0x000ea400080010ff */
[----:B--2---:R-:W-:Y:S05]  /*9240*/  @!P0 BRA `(.L_x_135) ;  /* 0xfffffffc00f08947 */ /* 0x004fea000383ffff */
[----:B------:R-:W-:Y:S05]  /*9250*/  BRA `(.L_x_136) ;  /* 0xffffff9c00587947 */ /* 0x000fea000383ffff */
.L_x_55:
[----:B------:R-:W-:Y:S07]  /*9260*/  MOV R0, UR6 ;  /* 0x0000000600007c02 */ /* 0x000fee0008000f00 */
.L_x_137:
[----:B-1----:R1:W2:Y:S02]  /*9270*/  SYNCS.PHASECHK.TRANS64.TRYWAIT P0, [R0+URZ], R2 ;  /* 0x00000002000075a7 */ /* 0x0022a400080011ff */
[----:B--2---:R-:W-:Y:S05]  /*9280*/  @!P0 NANOSLEEP.SYNCS 0x989680 ;  /* 0x009896800000895d */ /* 0x004fea0003900000 */
[----:B------:R-:W2:Y:S02]  /*9290*/  @!P0 SYNCS.PHASECHK.TRANS64 P0, [R0+URZ], R2 ;  /* 0x00000002000085a7 */ /* 0x000ea400080010ff */
[----:B--2---:R-:W-:Y:S05]  /*92a0*/  @!P0 BRA `(.L_x_137) ;  /* 0xfffffffc00f08947 */ /* 0x004fea000383ffff */
[----:B------:R-:W-:Y:S05]  /*92b0*/  BRA `(.L_x_54) ;  /* 0xffffff9c00747947 */ /* 0x000fea000383ffff */
.L_x_58:
[----:B------:R-:W-:-:S07]  /*92c0*/  MOV R0, UR6 ;  /* 0x0000000600007c02 */ /* 0x000fce0008000f00 */
.L_x_138:
[----:B--2---:R2:W4:Y:S02]  /*92d0*/  SYNCS.PHASECHK.TRANS64.TRYWAIT P0, [R0+URZ], R2 ;  /* 0x00000002000075a7 */ /* 0x00452400080011ff */
[----:B----4-:R-:W-:Y:S05]  /*92e0*/  @!P0 NANOSLEEP.SYNCS 0x989680 ;  /* 0x009896800000895d */ /* 0x010fea0003900000 */
[----:B------:R-:W4:Y:S02]  /*92f0*/  @!P0 SYNCS.PHASECHK.TRANS64 P0, [R0+URZ], R2 ;  /* 0x00000002000085a7 */ /* 0x000f2400080010ff */
[----:B----4-:R-:W-:Y:S05]  /*9300*/  @!P0 BRA `(.L_x_138) ;  /* 0xfffffffc00f08947 */ /* 0x010fea000383ffff */
[----:B------:R-:W-:Y:S05]  /*9310*/  BRA `(.L_x_139) ;  /* 0xffffffa000507947 */ /* 0x000fea000383ffff */
.L_x_59:
[----:B------:R-:W-:-:S07]  /*9320*/  MOV R0, UR6 ;  /* 0x0000000600007c02 */ /* 0x000fce0008000f00 */
.L_x_140:
[----:B-1----:R1:W2:Y:S02]  /*9330*/  SYNCS.PHASECHK.TRANS64.TRYWAIT P0, [R0+URZ], R3 ;  /* 0x00000003000075a7 */ /* 0x0022a400080011ff */
[----:B--2---:R-:W-:Y:S05]  /*9340*/  @!P0 NANOSLEEP.SYNCS 0x989680 ;  /* 0x009896800000895d */ /* 0x004fea0003900000 */
[----:B------:R-:W2:Y:S02]  /*9350*/  @!P0 SYNCS.PHASECHK.TRANS64 P0, [R0+URZ], R3 ;  /* 0x00000003000085a7 */ /* 0x000ea400080010ff */
[----:B--2---:R-:W-:Y:S05]  /*9360*/  @!P0 BRA `(.L_x_140) ;  /* 0xfffffffc00f08947 */ /* 0x004fea000383ffff */
[----:B------:R-:W-:Y:S05]  /*9370*/  BRA `(.L_x_141) ;  /* 0xffffffa0005c7947 */ /* 0x000fea000383ffff */
.L_x_60:
[----:B------:R-:W-:-:S07]  /*9380*/  MOV R0, UR6 ;  /* 0x0000000600007c02 */ /* 0x000fce0008000f00 */
.L_x_142:
[----:B-1----:R1:W2:Y:S02]  /*9390*/  SYNCS.PHASECHK.TRANS64.TRYWAIT P0, [R0+URZ], R3 ;  /* 0x00000003000075a7 */ /* 0x0022a400080011ff */
[----:B--2---:R-:W-:Y:S05]  /*93a0*/  @!P0 NANOSLEEP.SYNCS 0x989680 ;  /* 0x009896800000895d */ /* 0x004fea0003900000 */
[----:B------:R-:W2:Y:S02]  /*93b0*/  @!P0 SYNCS.PHASECHK.TRANS64 P0, [R0+URZ], R3 ;  /* 0x00000003000085a7 */ /* 0x000ea400080010ff */
[----:B--2---:R-:W-:Y:S05]  /*93c0*/  @!P0 BRA `(.L_x_142) ;  /* 0xfffffffc00f08947 */ /* 0x004fea000383ffff */
[----:B------:R-:W-:Y:S05]  /*93d0*/  BRA `(.L_x_143) ;  /* 0xffffffa000687947 */ /* 0x000fea000383ffff */
.L_x_61:
[----:B-1----:R-:W-:-:S07]  /*93e0*/  MOV R0, UR7 ;  /* 0x0000000700007c02 */ /* 0x002fce0008000f00 */
.L_x_144:
[----:B-1----:R1:W2:Y:S02]  /*93f0*/  SYNCS.PHASECHK.TRANS64.TRYWAIT P0, [R0+URZ], R2 ;  /* 0x00000002000075a7 */ /* 0x0022a400080011ff */
[----:B--2---:R-:W-:Y:S05]  /*9400*/  @!P0 NANOSLEEP.SYNCS 0x989680 ;  /* 0x009896800000895d */ /* 0x004fea0003900000 */
[----:B------:R-:W2:Y:S02]  /*9410*/  @!P0 SYNCS.PHASECHK.TRANS64 P0, [R0+URZ], R2 ;  /* 0x00000002000085a7 */ /* 0x000ea400080010ff */
[----:B--2---:R-:W-:Y:S05]  /*9420*/  @!P0 BRA `(.L_x_144) ;  /* 0xfffffffc00f08947 */ /* 0x004fea000383ffff */
[----:B------:R-:W-:Y:S05]  /*9430*/  BRA `(.L_x_145) ;  /* 0xffffffa000747947 */ /* 0x000fea000383ffff */
.L_x_66:
[----:B--2---:R2:W3:Y:S02]  /*9440*/  SYNCS.PHASECHK.TRANS64.TRYWAIT P0, [R0+URZ+0x70], R2 ;  /* 0x00007002000075a7 */ /* 0x0044e400080011ff */
[----:B---3--:R-:W-:Y:S05]  /*9450*/  @!P0 NANOSLEEP.SYNCS 0x989680 ;  /* 0x009896800000895d */ /* 0x008fea0003900000 */
[----:B------:R-:W3:Y:S02]  /*9460*/  @!P0 SYNCS.PHASECHK.TRANS64 P0, [R0+URZ+0x70], R2 ;  /* 0x00007002000085a7 */ /* 0x000ee400080010ff */
[----:B---3--:R-:W-:Y:S05]  /*9470*/  @!P0 BRA `(.L_x_66) ;  /* 0xfffffffc00f08947 */ /* 0x008fea000383ffff */
[----:B------:R-:W-:Y:S05]  /*9480*/  BRA `(.L_x_146) ;  /* 0xffffffa400807947 */ /* 0x000fea000383ffff */
.L_x_69:
[----:B------:R-:W-:Y:S07]  /*9490*/  MOV R0, UR7 ;  /* 0x0000000700007c02 */ /* 0x000fee0008000f00 */
.L_x_147:
[----:B--2---:R2:W3:Y:S02]  /*94a0*/  SYNCS.PHASECHK.TRANS64.TRYWAIT P0, [R0+URZ+0x68], R2 ;  /* 0x00006802000075a7 */ /* 0x0044e400080011ff */
[----:B---3--:R-:W-:Y:S05]  /*94b0*/  @!P0 NANOSLEEP.SYNCS 0x989680 ;  /* 0x009896800000895d */ /* 0x008fea0003900000 */
[----:B------:R-:W3:Y:S02]  /*94c0*/  @!P0 SYNCS.PHASECHK.TRANS64 P0, [R0+URZ+0x68], R2 ;  /* 0x00006802000085a7 */ /* 0x000ee400080010ff */
[----:B---3--:R-:W-:Y:S05]  /*94d0*/  @!P0 BRA `(.L_x_147) ;  /* 0xfffffffc00f08947 */ /* 0x008fea000383ffff */
[----:B------:R-:W-:Y:S05]  /*94e0*/  BRA `(.L_x_68) ;  /* 0xffffffa800607947 */ /* 0x000fea000383ffff */
.L_x_72:
[----:B------:R-:W-:Y:S07]  /*94f0*/  MOV R0, UR7 ;  /* 0x0000000700007c02 */ /* 0x000fee0008000f00 */
.L_x_148:
[----:B-1----:R1:W2:Y:S02]  /*9500*/  SYNCS.PHASECHK.TRANS64.TRYWAIT P0, [R0+URZ+0x40], R14 ;  /* 0x0000400e000075a7 */ /* 0x0022a400080011ff */
[----:B--2---:R-:W-:Y:S05]  /*9510*/  @!P0 NANOSLEEP.SYNCS 0x989680 ;  /* 0x009896800000895d */ /* 0x004fea0003900000 */
[----:B------:R-:W2:Y:S02]  /*9520*/  @!P0 SYNCS.PHASECHK.TRANS64 P0, [R0+URZ+0x40], R14 ;  /* 0x0000400e000085a7 */ /* 0x000ea400080010ff */
[----:B--2---:R-:W-:Y:S05]  /*9530*/  @!P0 BRA `(.L_x_148) ;  /* 0xfffffffc00f08947 */ /* 0x004fea000383ffff */
[----:B------:R-:W-:Y:S05]  /*9540*/  BRA `(.L_x_149) ;  /* 0xffffffa800d87947 */ /* 0x000fea000383ffff */
.L_x_73:
[----:B------:R-:W-:Y:S07]  /*9550*/  MOV R0, UR7 ;  /* 0x0000000700007c02 */ /* 0x000fee0008000f00 */
.L_x_150:
[----:B-1----:R1:W2:Y:S02]  /*9560*/  SYNCS.PHASECHK.TRANS64.TRYWAIT P0, [R0+URZ+0x48], R14 ;  /* 0x0000480e000075a7 */ /* 0x0022a400080011ff */
[----:B--2---:R-:W-:Y:S05]  /*9570*/  @!P0 NANOSLEEP.SYNCS 0x989680 ;  /* 0x009896800000895d */ /* 0x004fea0003900000 */
[----:B------:R-:W2:Y:S02]  /*9580*/  @!P0 SYNCS.PHASECHK.TRANS64 P0, [R0+URZ+0x48], R14 ;  /* 0x0000480e000085a7 */ /* 0x000ea400080010ff */
[----:B--2---:R-:W-:Y:S05]  /*9590*/  @!P0 BRA `(.L_x_150) ;  /* 0xfffffffc00f08947 */ /* 0x004fea000383ffff */
[----:B------:R-:W-:Y:S05]  /*95a0*/  BRA `(.L_x_151) ;  /* 0xffffffac00107947 */ /* 0x000fea000383ffff */
.L_x_74:
[----:B------:R-:W-:Y:S07]  /*95b0*/  MOV R0, UR7 ;  /* 0x0000000700007c02 */ /* 0x000fee0008000f00 */
.L_x_152:
[----:B-1----:R1:W2:Y:S02]  /*95c0*/  SYNCS.PHASECHK.TRANS64.TRYWAIT P0, [R0+URZ+0x50], R14 ;  /* 0x0000500e000075a7 */ /* 0x0022a400080011ff */
[----:B--2---:R-:W-:Y:S05]  /*95d0*/  @!P0 NANOSLEEP.SYNCS 0x989680 ;  /* 0x009896800000895d */ /* 0x004fea0003900000 */
[----:B------:R-:W2:Y:S02]  /*95e0*/  @!P0 SYNCS.PHASECHK.TRANS64 P0, [R0+URZ+0x50], R14 ;  /* 0x0000500e000085a7 */ /* 0x000ea400080010ff */
[----:B--2---:R-:W-:Y:S05]  /*95f0*/  @!P0 BRA `(.L_x_152) ;  /* 0xfffffffc00f08947 */ /* 0x004fea000383ffff */
[----:B------:R-:W-:Y:S05]  /*9600*/  BRA `(.L_x_153) ;  /* 0xffffffac00547947 */ /* 0x000fea000383ffff */
.L_x_75:
[----:B------:R-:W-:Y:S07]  /*9610*/  MOV R0, UR7 ;  /* 0x0000000700007c02 */ /* 0x000fee0008000f00 */
.L_x_154:
[----:B-1----:R1:W2:Y:S02]  /*9620*/  SYNCS.PHASECHK.TRANS64.TRYWAIT P0, [R0+URZ+0x58], R14 ;  /* 0x0000580e000075a7 */ /* 0x0022a400080011ff */
[----:B--2---:R-:W-:Y:S05]  /*9630*/  @!P0 NANOSLEEP.SYNCS 0x989680 ;  /* 0x009896800000895d */ /* 0x004fea0003900000 */
[----:B------:R-:W2:Y:S02]  /*9640*/  @!P0 SYNCS.PHASECHK.TRANS64 P0, [R0+URZ+0x58], R14 ;  /* 0x0000580e000085a7 */ /* 0x000ea400080010ff */
[----:B--2---:R-:W-:Y:S05]  /*9650*/  @!P0 BRA `(.L_x_154) ;  /* 0xfffffffc00f08947 */ /* 0x004fea000383ffff */
[----:B------:R-:W-:Y:S05]  /*9660*/  BRA `(.L_x_155) ;  /* 0xffffffac00d87947 */ /* 0x000fea000383ffff */
.L_x_77:
[----:B------:R-:W-:-:S07]  /*9670*/  MOV R0, UR7 ;  /* 0x0000000700007c02 */ /* 0x000fce0008000f00 */
.L_x_156:
[----:B-1----:R1:W3:Y:S02]  /*9680*/  SYNCS.PHASECHK.TRANS64.TRYWAIT P0, [R0+URZ+0x40], R2 ;  /* 0x00004002000075a7 */ /* 0x0022e400080011ff */
[----:B---3--:R-:W-:Y:S05]  /*9690*/  @!P0 NANOSLEEP.SYNCS 0x989680 ;  /* 0x009896800000895d */ /* 0x008fea0003900000 */
[----:B------:R-:W3:Y:S02]  /*96a0*/  @!P0 SYNCS.PHASECHK.TRANS64 P0, [R0+URZ+0x40], R2 ;  /* 0x00004002000085a7 */ /* 0x000ee400080010ff */
[----:B---3--:R-:W-:Y:S05]  /*96b0*/  @!P0 BRA `(.L_x_156) ;  /* 0xfffffffc00f08947 */ /* 0x008fea000383ffff */
[----:B------:R-:W-:Y:S05]  /*96c0*/  BRA `(.L_x_157) ;  /* 0xffffffb000487947 */ /* 0x000fea000383ffff */
.L_x_78:
[----:B-1----:R-:W-:-:S07]  /*96d0*/  MOV R0, UR7 ;  /* 0x0000000700007c02 */ /* 0x002fce0008000f00 */
.L_x_158:
[----:B-1----:R1:W3:Y:S02]  /*96e0*/  SYNCS.PHASECHK.TRANS64.TRYWAIT P0, [R0+URZ+0x48], R2 ;  /* 0x00004802000075a7 */ /* 0x0022e400080011ff */
[----:B---3--:R-:W-:Y:S05]  /*96f0*/  @!P0 NANOSLEEP.SYNCS 0x989680 ;  /* 0x009896800000895d */ /* 0x008fea0003900000 */
[----:B------:R-:W3:Y:S02]  /*9700*/  @!P0 SYNCS.PHASECHK.TRANS64 P0, [R0+URZ+0x48], R2 ;  /* 0x00004802000085a7 */ /* 0x000ee400080010ff */
[----:B---3--:R-:W-:Y:S05]  /*9710*/  @!P0 BRA `(.L_x_158) ;  /* 0xfffffffc00f08947 */ /* 0x008fea000383ffff */
[----:B------:R-:W-:Y:S05]  /*9720*/  BRA `(.L_x_159) ;  /* 0xffffffb000387947 */ /* 0x000fea000383ffff */
.L_x_79:
[----:B-1----:R-:W-:-:S07]  /*9730*/  MOV R0, UR7 ;  /* 0x0000000700007c02 */ /* 0x002fce0008000f00 */
.L_x_160:
[----:B-1----:R1:W3:Y:S02]  /*9740*/  SYNCS.PHASECHK.TRANS64.TRYWAIT P0, [R0+URZ+0x50], R2 ;  /* 0x00005002000075a7 */ /* 0x0022e400080011ff */
[----:B---3--:R-:W-:Y:S05]  /*9750*/  @!P0 NANOSLEEP.SYNCS 0x989680 ;  /* 0x009896800000895d */ /* 0x008fea0003900000 */
[----:B------:R-:W3:Y:S02]  /*9760*/  @!P0 SYNCS.PHASECHK.TRANS64 P0, [R0+URZ+0x50], R2 ;  /* 0x00005002000085a7 */ /* 0x000ee400080010ff */
[----:B---3--:R-:W-:Y:S05]  /*9770*/  @!P0 BRA `(.L_x_160) ;  /* 0xfffffffc00f08947 */ /* 0x008fea000383ffff */
[----:B------:R-:W-:Y:S05]  /*9780*/  BRA `(.L_x_161) ;  /* 0xffffffb000287947 */ /* 0x000fea000383ffff */
.L_x_81:
[----:B--2---:R2:W4:Y:S02]  /*9790*/  SYNCS.PHASECHK.TRANS64.TRYWAIT P0, [R0+URZ+0x70], R2 ;  /* 0x00007002000075a7 */ /* 0x00452400080011ff */
[----:B----4-:R-:W-:Y:S05]  /*97a0*/  @!P0 NANOSLEEP.SYNCS 0x989680 ;  /* 0x009896800000895d */ /* 0x010fea0003900000 */
[----:B------:R-:W4:Y:S02]  /*97b0*/  @!P0 SYNCS.PHASECHK.TRANS64 P0, [R0+URZ+0x70], R2 ;  /* 0x00007002000085a7 */ /* 0x000f2400080010ff */
[----:B----4-:R-:W-:Y:S05]  /*97c0*/  @!P0 BRA `(.L_x_81) ;  /* 0xfffffffc00f08947 */ /* 0x010fea000383ffff */
[----:B------:R-:W-:Y:S05]  /*97d0*/  BRA `(.L_x_162) ;  /* 0xffffffb000f47947 */ /* 0x000fea000383ffff */
.L_x_92:
[----:B-1----:R1:W3:Y:S02]  /*97e0*/  SYNCS.PHASECHK.TRANS64.TRYWAIT P1, [R2+URZ+0x20], R0 ;  /* 0x00002000020075a7 */ /* 0x0022e400080211ff */
[----:B---3--:R-:W-:Y:S05]  /*97f0*/  @!P1 NANOSLEEP.SYNCS 0x989680 ;  /* 0x009896800000995d */ /* 0x008fea0003900000 */
[----:B------:R-:W3:Y:S02]  /*9800*/  @!P1 SYNCS.PHASECHK.TRANS64 P1, [R2+URZ+0x20], R0 ;  /* 0x00002000020095a7 */ /* 0x000ee400080210ff */
[----:B---3--:R-:W-:Y:S05]  /*9810*/  @!P1 BRA `(.L_x_92) ;  /* 0xfffffffc00f09947 */ /* 0x008fea000383ffff */
[----:B------:R-:W-:Y:S05]  /*9820*/  BRA `(.L_x_91) ;  /* 0xffffffc0000c7947 */ /* 0x000fea000383ffff */
.L_x_94:
[----:B-1----:R1:W2:Y:S02]  /*9830*/  SYNCS.PHASECHK.TRANS64.TRYWAIT P0, [R113+URZ+0x90], R3 ;  /* 0x00009003710075a7 */ /* 0x0022a400080011ff */
[----:B--2---:R-:W-:Y:S05]  /*9840*/  @!P0 NANOSLEEP.SYNCS 0x989680 ;  /* 0x009896800000895d */ /* 0x004fea0003900000 */
[----:B------:R-:W2:Y:S02]  /*9850*/  @!P0 SYNCS.PHASECHK.TRANS64 P0, [R113+URZ+0x90], R3 ;  /* 0x00009003710085a7 */ /* 0x000ea400080010ff */
[----:B--2---:R-:W-:Y:S05]  /*9860*/  @!P0 BRA `(.L_x_94) ;  /* 0xfffffffc00f08947 */ /* 0x004fea000383ffff */
[----:B------:R-:W-:Y:S05]  /*9870*/  BRA `(.L_x_93) ;  /* 0xffffffc000607947 */ /* 0x000fea000383ffff */
.L_x_102:
[----:B--2---:R2:W3:Y:S02]  /*9880*/  SYNCS.PHASECHK.TRANS64.TRYWAIT P0, [R0+URZ+0x20], R3 ;  /* 0x00002003000075a7 */ /* 0x0044e400080011ff */
[----:B---3--:R-:W-:Y:S05]  /*9890*/  @!P0 NANOSLEEP.SYNCS 0x989680 ;  /* 0x009896800000895d */ /* 0x008fea0003900000 */
[----:B------:R-:W3:Y:S02]  /*98a0*/  @!P0 SYNCS.PHASECHK.TRANS64 P0, [R0+URZ+0x20], R3 ;  /* 0x00002003000085a7 */ /* 0x000ee400080010ff */
[----:B---3--:R-:W-:Y:S05]  /*98b0*/  @!P0 BRA `(.L_x_102) ;  /* 0xfffffffc00f08947 */ /* 0x008fea000383ffff */
[----:B------:R-:W-:Y:S05]  /*98c0*/  BRA `(.L_x_101) ;  /* 0xffffffcc00507947 */ /* 0x000fea000383ffff */
.L_x_110:
[----:B--2---:R2:W3:Y:S02]  /*98d0*/  SYNCS.PHASECHK.TRANS64.TRYWAIT P0, [R0+URZ+0x20], R4 ;  /* 0x00002004000075a7 */ /* 0x0044e400080011ff */
[----:B---3--:R-:W-:Y:S05]  /*98e0*/  @!P0 NANOSLEEP.SYNCS 0x989680 ;  /* 0x009896800000895d */ /* 0x008fea0003900000 */
[----:B------:R-:W3:Y:S02]  /*98f0*/  @!P0 SYNCS.PHASECHK.TRANS64 P0, [R0+URZ+0x20], R4 ;  /* 0x00002004000085a7 */ /* 0x000ee400080010ff */
[----:B---3--:R-:W-:Y:S05]  /*9900*/  @!P0 BRA `(.L_x_110) ;  /* 0xfffffffc00f08947 */ /* 0x008fea000383ffff */
[----:B------:R-:W-:Y:S05]  /*9910*/  BRA `(.L_x_109) ;  /* 0xffffffd800947947 */ /* 0x000fea000383ffff */
.L_x_118:
[----:B--2---:R2:W3:Y:S02]  /*9920*/  SYNCS.PHASECHK.TRANS64.TRYWAIT P0, [R0+URZ+0x20], R4 ;  /* 0x00002004000075a7 */ /* 0x0044e400080011ff */
[----:B---3--:R-:W-:Y:S05]  /*9930*/  @!P0 NANOSLEEP.SYNCS 0x989680 ;  /* 0x009896800000895d */ /* 0x008fea0003900000 */
[----:B------:R-:W3:Y:S02]  /*9940*/  @!P0 SYNCS.PHASECHK.TRANS64 P0, [R0+URZ+0x20], R4 ;  /* 0x00002004000085a7 */ /* 0x000ee400080010ff */
[----:B---3--:R-:W-:Y:S05]  /*9950*/  @!P0 BRA `(.L_x_118) ;  /* 0xfffffffc00f08947 */ /* 0x008fea000383ffff */
[----:B------:R-:W-:Y:S05]  /*9960*/  BRA `(.L_x_117) ;  /* 0xffffffe400e47947 */ /* 0x000fea000383ffff */
        .weak           $__internal_0_$__cuda_sm10x_tcgen05_guardrail_trap_col_being_dealloced_not_returned_by_alloc
        .type           $__internal_0_$__cuda_sm10x_tcgen05_guardrail_trap_col_being_dealloced_not_returned_by_alloc,@function
        .size           $__internal_0_$__cuda_sm10x_tcgen05_guardrail_trap_col_being_dealloced_not_returned_by_alloc,($__internal_1_$__cuda_sm10x_tcgen05_guardrail_trap_phase_invalid_during_alloc - $__internal_0_$__cuda_sm10x_tcgen05_guardrail_trap_col_being_dealloced_not_returned_by_alloc)
$__internal_0_$__cuda_sm10x_tcgen05_guardrail_trap_col_being_dealloced_not_returned_by_alloc:
[----:B------:R-:W-:Y:S05]  /*9970*/  BPT.TRAP 0x1 ;  /* 0x000000040000795c */ /* 0x000fea0000300000 */
[----:B------:R-:W-:-:S04]  /*9980*/  HFMA2 R3, -RZ, RZ, 0, 0 ;  /* 0x00000000ff037431 */ /* 0x000fc800000001ff */
[----:B------:R-:W-:Y:S05]  /*9990*/  RET.REL.NODEC R2 `(_ZN7cutlass13device_kernelINS_4gemm6kernel13GemmUniversalIN4cute5tupleIJiiiiEEENS1_10collective13CollectiveMmaINS1_35MainloopSm100TmaUmmaWarpSpecializedILi2ELi2ELi4ENS5_IJNS4_1CILi1EEESB_SB_EEEEENS5_IJNSA_ILi64EEENSA_ILi256EEENSA_ILi128EEEEEENS_12float_e4m3_tENS5_IJlSB_lEEESI_SJ_NS4_8TiledMMAINS4_8MMA_AtomIJNS4_10MMA_TraitsINS4_19SM100_MMA_F8F6F4_SSEJSI_SI_fSE_SF_NS4_17integral_constantINS4_4UMMA5MajorELSQ_0EEESR_NSO_INSP_7ScaleInELSS_0EEEST_EEEEEENS4_6LayoutISC_NS5_IJNSA_ILi0EEESX_SX_EEEEENS5_IJNS4_10UnderscoreES10_S10_EEEEENS4_13SM90_TMA_LOADENS4_14ComposedLayoutINS4_7SwizzleILi3ELi4ELi3EEENS4_18smem_ptr_flag_bitsILi8EEENSW_INS5_IJNSA_ILi8EEESG_EEENS5_IJSG_SB_EEEEEEEvNS4_8identityES13_S1D_vS1E_EENS_8epilogue10collective18CollectiveEpilogueINS1G_23Sm100TmaWarpSpecializedILi4ELi2ELi32ELb0ELb0EEEJSH_NS5_IJNSW_ISE_SB_EES1L_EEESI_SJ_SI_SJ_NS1G_6fusion15FusionCallbacksIS1K_NS1N_17LinearCombinationISI_fSI_fLNS_15FloatRoundStyleE2EEESH_S1M_JEEENS4_5SM1004TMEM4LOAD26SM100_TMEM_LOAD_16dp32b32xES13_NS14_INS15_ILi2ELi4ELi3EEES18_NSW_INS5_IJS19_SE_EEENS5_IJSE_SB_EEEEEEENS4_39AutoVectorizingCopyWithAssumedAlignmentILi128EEENS4_14SM90_TMA_STOREES21_S23_S23_EEEvvEEEEvNT_6ParamsE) ;  /* 0xffffff6402987950 */ /* 0x000fea0003c3ffff */
        .weak           $__internal_1_$__cuda_sm10x_tcgen05_guardrail_trap_phase_invalid_during_alloc
        .type           $__internal_1_$__cuda_sm10x_tcgen05_guardrail_trap_phase_invalid_during_alloc,@function
        .size           $__internal_1_$__cuda_sm10x_tcgen05_guardrail_trap_phase_invalid_during_alloc,($__internal_2_$__cuda_sm10x_tcgen05_guardrail_trap_unallocated_columns_being_dealloced - $__internal_1_$__cuda_sm10x_tcgen05_guardrail_trap_phase_invalid_during_alloc)
$__internal_1_$__cuda_sm10x_tcgen05_guardrail_trap_phase_invalid_during_alloc:
[----:B------:R-:W-:Y:S05]  /*99a0*/  BPT.TRAP 0x1 ;  /* 0x000000040000795c */ /* 0x000fea0000300000 */
[----:B------:R-:W-:-:S04]  /*99b0*/  MOV R3, 0x0 ;  /* 0x0000000000037802 */ /* 0x000fc80000000f00 */
[----:B------:R-:W-:Y:S05]  /*99c0*/  RET.REL.NODEC R2 `(_ZN7cutlass13device_kernelINS_4gemm6kernel13GemmUniversalIN4cute5tupleIJiiiiEEENS1_10collective13CollectiveMmaINS1_35MainloopSm100TmaUmmaWarpSpecializedILi2ELi2ELi4ENS5_IJNS4_1CILi1EEESB_SB_EEEEENS5_IJNSA_ILi64EEENSA_ILi256EEENSA_ILi128EEEEEENS_12float_e4m3_tENS5_IJlSB_lEEESI_SJ_NS4_8TiledMMAINS4_8MMA_AtomIJNS4_10MMA_TraitsINS4_19SM100_MMA_F8F6F4_SSEJSI_SI_fSE_SF_NS4_17integral_constantINS4_4UMMA5MajorELSQ_0EEESR_NSO_INSP_7ScaleInELSS_0EEEST_EEEEEENS4_6LayoutISC_NS5_IJNSA_ILi0EEESX_SX_EEEEENS5_IJNS4_10UnderscoreES10_S10_EEEEENS4_13SM90_TMA_LOADENS4_14ComposedLayoutINS4_7SwizzleILi3ELi4ELi3EEENS4_18smem_ptr_flag_bitsILi8EEENSW_INS5_IJNSA_ILi8EEESG_EEENS5_IJSG_SB_EEEEEEEvNS4_8identityES13_S1D_vS1E_EENS_8epilogue10collective18CollectiveEpilogueINS1G_23Sm100TmaWarpSpecializedILi4ELi2ELi32ELb0ELb0EEEJSH_NS5_IJNSW_ISE_SB_EES1L_EEESI_SJ_SI_SJ_NS1G_6fusion15FusionCallbacksIS1K_NS1N_17LinearCombinationISI_fSI_fLNS_15FloatRoundStyleE2EEESH_S1M_JEEENS4_5SM1004TMEM4LOAD26SM100_TMEM_LOAD_16dp32b32xES13_NS14_INS15_ILi2ELi4ELi3EEES18_NSW_INS5_IJS19_SE_EEENS5_IJSE_SB_EEEEEEENS4_39AutoVectorizingCopyWithAssumedAlignmentILi128EEENS4_14SM90_TMA_STOREES21_S23_S23_EEEvvEEEEvNT_6ParamsE) ;  /* 0xffffff64028c7950 */ /* 0x000fea0003c3ffff */
        .weak           $__internal_2_$__cuda_sm10x_tcgen05_guardrail_trap_unallocated_columns_being_dealloced
        .type           $__internal_2_$__cuda_sm10x_tcgen05_guardrail_trap_unallocated_columns_being_dealloced,@function
        .size           $__internal_2_$__cuda_sm10x_tcgen05_guardrail_trap_unallocated_columns_being_dealloced,(.L_x_164 - $__internal_2_$__cuda_sm10x_tcgen05_guardrail_trap_unallocated_columns_being_dealloced)
$__internal_2_$__cuda_sm10x_tcgen05_guardrail_trap_unallocated_columns_being_dealloced:
[----:B------:R-:W-:Y:S05]  /*99d0*/  BPT.TRAP 0x1 ;  /* 0x000000040000795c */ /* 0x000fea0000300000 */
[----:B------:R-:W-:-:S04]  /*99e0*/  HFMA2 R3, -RZ, RZ, 0, 0 ;  /* 0x00000000ff037431 */ /* 0x000fc800000001ff */
[----:B------:R-:W-:Y:S05]  /*99f0*/  RET.REL.NODEC R2 `(_ZN7cutlass13device_kernelINS_4gemm6kernel13GemmUniversalIN4cute5tupleIJiiiiEEENS1_10collective13CollectiveMmaINS1_35MainloopSm100TmaUmmaWarpSpecializedILi2ELi2ELi4ENS5_IJNS4_1CILi1EEESB_SB_EEEEENS5_IJNSA_ILi64EEENSA_ILi256EEENSA_ILi128EEEEEENS_12float_e4m3_tENS5_IJlSB_lEEESI_SJ_NS4_8TiledMMAINS4_8MMA_AtomIJNS4_10MMA_TraitsINS4_19SM100_MMA_F8F6F4_SSEJSI_SI_fSE_SF_NS4_17integral_constantINS4_4UMMA5MajorELSQ_0EEESR_NSO_INSP_7ScaleInELSS_0EEEST_EEEEEENS4_6LayoutISC_NS5_IJNSA_ILi0EEESX_SX_EEEEENS5_IJNS4_10UnderscoreES10_S10_EEEEENS4_13SM90_TMA_LOADENS4_14ComposedLayoutINS4_7SwizzleILi3ELi4ELi3EEENS4_18smem_ptr_flag_bitsILi8EEENSW_INS5_IJNSA_ILi8EEESG_EEENS5_IJSG_SB_EEEEEEEvNS4_8identityES13_S1D_vS1E_EENS_8epilogue10collective18CollectiveEpilogueINS1G_23Sm100TmaWarpSpecializedILi4ELi2ELi32ELb0ELb0EEEJSH_NS5_IJNSW_ISE_SB_EES1L_EEESI_SJ_SI_SJ_NS1G_6fusion15FusionCallbacksIS1K_NS1N_17LinearCombinationISI_fSI_fLNS_15FloatRoundStyleE2EEESH_S1M_JEEENS4_5SM1004TMEM4LOAD26SM100_TMEM_LOAD_16dp32b32xES13_NS14_INS15_ILi2ELi4ELi3EEES18_NSW_INS5_IJS19_SE_EEENS5_IJSE_SB_EEEEEEENS4_39AutoVectorizingCopyWithAssumedAlignmentILi128EEENS4_14SM90_TMA_STOREES21_S23_S23_EEEvvEEEEvNT_6ParamsE) ;  /* 0xffffff6402807950 */ /* 0x000fea0003c3ffff */
.L_x_163:
[----:B------:R-:W-:-:S00]  /*9a00*/  BRA `(.L_x_163) ;  /* 0xfffffffc00fc7947 */ /* 0x000fc0000383ffff */
[----:B------:R-:W-:-:S00]  /*9a10*/  NOP ;  /* 0x0000000000007918 */ /* 0x000fc00000000000 */
        /* <DEDUP_REMOVED lines=14> */
.L_x_164:


//--------------------- .nv.global.init           --------------------------
	.section	.nv.global.init,"aw",@progbits
.nv.global.init:
	.type		$str$27,@object
	.size		$str$27,($str$28 - $str$27)
$str$27:
        /*0000*/ 	.byte	0x28, 0x61, 0x64, 0x64, 0x72, 0x65, 0x73, 0x73, 0x20, 0x26, 0x20, 0x6d, 0x61, 0x73, 0x6b, 0x29
        /*0010*/ 	.byte	0x20, 0x3d, 0x3d, 0x20, 0x30, 0x00
	.type		$str$28,@object
	.size		$str$28,($str$26 - $str$28)
$str$28:
        /*0016*/ 	.byte	0x2f, 0x74, 0x6d, 0x70, 0x2f, 0x63, 0x75, 0x74, 0x6c, 0x61, 0x73, 0x73, 0x5f, 0x73, 0x77, 0x65
        /*0026*/ 	.byte	0x65, 0x70, 0x5f, 0x73, 0x72, 0x63, 0x2f, 0x69, 0x6e, 0x63, 0x6c, 0x75, 0x64, 0x65, 0x2f, 0x63
        /*0036*/ 	.byte	0x75, 0x74, 0x65, 0x2f, 0x70, 0x6f, 0x69, 0x6e, 0x74, 0x65, 0x72, 0x5f, 0x66, 0x6c, 0x61, 0x67
        /*0046*/ 	.byte	0x67, 0x65, 0x64, 0x2e, 0x68, 0x70, 0x70, 0x00
	.type		$str$26,@object
	.size		$str$26,($str$25 - $str$26)
$str$26:
        /*004e*/ 	.byte	0x2f, 0x74, 0x6d, 0x70, 0x2f, 0x63, 0x75, 0x74, 0x6c, 0x61, 0x73, 0x73, 0x5f, 0x73, 0x77, 0x65
        /*005e*/ 	.byte	0x65, 0x70, 0x5f, 0x73, 0x72, 0x63, 0x2f, 0x69, 0x6e, 0x63, 0x6c, 0x75, 0x64, 0x65, 0x2f, 0x63
        /*006e*/ 	.byte	0x75, 0x74, 0x65, 0x2f, 0x61, 0x74, 0x6f, 0x6d, 0x2f, 0x63, 0x6f, 0x70, 0x79, 0x5f, 0x74, 0x72
        /*007e*/ 	.byte	0x61, 0x69, 0x74, 0x73, 0x5f, 0x73, 0x6d, 0x31, 0x30, 0x30, 0x2e, 0x68, 0x70, 0x70, 0x00
	.type		$str$25,@object
	.size		$str$25,(__unnamed_1 - $str$25)
$str$25:
        /*008d*/ 	.byte	0x28, 0x28, 0x75, 0x69, 0x6e, 0x74, 0x33, 0x32, 0x5f, 0x74, 0x28, 0x74, 0x68, 0x72, 0x65, 0x61
        /*009d*/ 	.byte	0x64, 0x49, 0x64, 0x78, 0x2e, 0x78, 0x29, 0x20, 0x2f, 0x20, 0x33, 0x32, 0x29, 0x20, 0x25, 0x20
        /*00ad*/ 	.byte	0x34, 0x29, 0x20, 0x3d, 0x3d, 0x20, 0x28, 0x28, 0x28, 0x74, 0x6d, 0x65, 0x6d, 0x5f, 0x61, 0x64
        /*00bd*/ 	.byte	0x64, 0x72, 0x20, 0x3e, 0x3e, 0x20, 0x31, 0x36, 0x29, 0x20, 0x2f, 0x20, 0x33, 0x32, 0x29, 0x20
        /*00cd*/ 	.byte	0x25, 0x20, 0x34, 0x29, 0x00
	.type		__unnamed_1,@object
	.size		__unnamed_1,(__unnamed_2 - __unnamed_1)
__unnamed_1:
        /*00d2*/ 	.byte	0x61, 0x75, 0x74, 0x6f, 0x20, 0x63, 0x75, 0x74, 0x65, 0x3a, 0x3a, 0x61, 0x73, 0x5f, 0x70, 0x6f
        /* <DEDUP_REMOVED lines=24> */
        /*0262*/ 	.byte	0x3c, 0x34, 0x30, 0x39, 0x36, 0x3e, 0x3e, 0x3e, 0x3e, 0x5d, 0x00
	.type		__unnamed_2,@object
	.size		__unnamed_2,(__unnamed_3 - __unnamed_2)
__unnamed_2:
        /* <DEDUP_REMOVED lines=26> */
	.type		__unnamed_3,@object
	.size		__unnamed_3,(.L_3 - __unnamed_3)
__unnamed_3:
        /* <DEDUP_REMOVED lines=40> */
        /*0688*/ 	.byte	0x74, 0x65, 0x3a, 0x3a, 0x43, 0x3c, 0x30, 0x3e, 0x3e, 0x3e, 0x3e, 0x5d, 0x00
.L_3:


//--------------------- .nv.shared._ZN7cutlass13device_kernelINS_4gemm6kernel13GemmUniversalIN4cute5tupleIJiiiiEEENS1_10collective13CollectiveMmaINS1_35MainloopSm100TmaUmmaWarpSpecializedILi2ELi2ELi4ENS5_IJNS4_1CILi1EEESB_SB_EEEEENS5_IJNSA_ILi64EEENSA_ILi256EEENSA_ILi128EEEEEENS_12float_e4m3_tENS5_IJlSB_lEEESI_SJ_NS4_8TiledMMAINS4_8MMA_AtomIJNS4_10MMA_TraitsINS4_19SM100_MMA_F8F6F4_SSEJSI_SI_fSE_SF_NS4_17integral_constantINS4_4UMMA5MajorELSQ_0EEESR_NSO_INSP_7ScaleInELSS_0EEEST_EEEEEENS4_6LayoutISC_NS5_IJNSA_ILi0EEESX_SX_EEEEENS5_IJNS4_10UnderscoreES10_S10_EEEEENS4_13SM90_TMA_LOADENS4_14ComposedLayoutINS4_7SwizzleILi3ELi4ELi3EEENS4_18smem_ptr_flag_bitsILi8EEENSW_INS5_IJNSA_ILi8EEESG_EEENS5_IJSG_SB_EEEEEEEvNS4_8identityES13_S1D_vS1E_EENS_8epilogue10collective18CollectiveEpilogueINS1G_23Sm100TmaWarpSpecializedILi4ELi2ELi32ELb0ELb0EEEJSH_NS5_IJNSW_ISE_SB_EES1L_EEESI_SJ_SI_SJ_NS1G_6fusion15FusionCallbacksIS1K_NS1N_17LinearCombinationISI_fSI_fLNS_15FloatRoundStyleE2EEESH_S1M_JEEENS4_5SM1004TMEM4LOAD26SM100_TMEM_LOAD_16dp32b32xES13_NS14_INS15_ILi2ELi4ELi3EEES18_NSW_INS5_IJS19_SE_EEENS5_IJSE_SB_EEEEEEENS4_39AutoVectorizingCopyWithAssumedAlignmentILi128EEENS4_14SM90_TMA_STOREES21_S23_S23_EEEvvEEEEvNT_6ParamsE --------------------------
	.section	.nv.shared._ZN7cutlass13device_kernelINS_4gemm6kernel13GemmUniversalIN4cute5tupleIJiiiiEEENS1_10collective13CollectiveMmaINS1_35MainloopSm100TmaUmmaWarpSpecializedILi2ELi2ELi4ENS5_IJNS4_1CILi1EEESB_SB_EEEEENS5_IJNSA_ILi64EEENSA_ILi256EEENSA_ILi128EEEEEENS_12float_e4m3_tENS5_IJlSB_lEEESI_SJ_NS4_8TiledMMAINS4_8MMA_AtomIJNS4_10MMA_TraitsINS4_19SM100_MMA_F8F6F4_SSEJSI_SI_fSE_SF_NS4_17integral_constantINS4_4UMMA5MajorELSQ_0EEESR_NSO_INSP_7ScaleInELSS_0EEEST_EEEEEENS4_6LayoutISC_NS5_IJNSA_ILi0EEESX_SX_EEEEENS5_IJNS4_10UnderscoreES10_S10_EEEEENS4_13SM90_TMA_LOADENS4_14ComposedLayoutINS4_7SwizzleILi3ELi4ELi3EEENS4_18smem_ptr_flag_bitsILi8EEENSW_INS5_IJNSA_ILi8EEESG_EEENS5_IJSG_SB_EEEEEEEvNS4_8identityES13_S1D_vS1E_EENS_8epilogue10collective18CollectiveEpilogueINS1G_23Sm100TmaWarpSpecializedILi4ELi2ELi32ELb0ELb0EEEJSH_NS5_IJNSW_ISE_SB_EES1L_EEESI_SJ_SI_SJ_NS1G_6fusion15FusionCallbacksIS1K_NS1N_17LinearCombinationISI_fSI_fLNS_15FloatRoundStyleE2EEESH_S1M_JEEENS4_5SM1004TMEM4LOAD26SM100_TMEM_LOAD_16dp32b32xES13_NS14_INS15_ILi2ELi4ELi3EEES18_NSW_INS5_IJS19_SE_EEENS5_IJSE_SB_EEEEEEENS4_39AutoVectorizingCopyWithAssumedAlignmentILi128EEENS4_14SM90_TMA_STOREES21_S23_S23_EEEvvEEEEvNT_6ParamsE,"aw",@nobits
	.sectionflags	@""
	.align	16
	.zero		1024


//--------------------- .nv.shared.reserved.0     --------------------------
	.section	.nv.shared.reserved.0,"aw",@nobits
	.weak		__nv_reservedSMEM_offset_0_alias
	.size		__nv_reservedSMEM_offset_0_alias, 0, 64
	.other		__nv_reservedSMEM_offset_0_alias,@"STO_CUDA_RESERVED_SHARED STV_DEFAULT"
__nv_reservedSMEM_offset_0_alias:
	.zero		0
.nv.shared.reserved.0:
	.zero		64
	.weak		__nv_reservedSMEM_tcgen05_partition
	.type		__nv_reservedSMEM_tcgen05_partition,@object
	.size		__nv_reservedSMEM_tcgen05_partition,(.L_0 - __nv_reservedSMEM_tcgen05_partition)
__nv_reservedSMEM_tcgen05_partition:
	.zero		32
.L_0:


//--------------------- .nv.global                --------------------------
	.section	.nv.global,"aw",@nobits
.nv.global:
	.type		_ZN40_INTERNAL_df627aa5_4_k_cu_6678730b_294954cute1_E,@object
	.size		_ZN40_INTERNAL_df627aa5_4_k_cu_6678730b_294954cute1_E,(_ZN40_INTERNAL_df627aa5_4_k_cu_6678730b_294954cuda3std3__45__cpo6cbeginE - _ZN40_INTERNAL_df627aa5_4_k_cu_6678730b_294954cute1_E)
_ZN40_INTERNAL_df627aa5_4_k_cu_6678730b_294954cute1_E:
	.zero		1
	.type		_ZN40_INTERNAL_df627aa5_4_k_cu_6678730b_294954cuda3std3__45__cpo6cbeginE,@object
	.size		_ZN40_INTERNAL_df627aa5_4_k_cu_6678730b_294954cuda3std3__45__cpo6cbeginE,(_ZN40_INTERNAL_df627aa5_4_k_cu_6678730b_294954cuda3std3__48in_placeE - _ZN40_INTERNAL_df627aa5_4_k_cu_6678730b_294954cuda3std3__45__cpo6cbeginE)
_ZN40_INTERNAL_df627aa5_4_k_cu_6678730b_294954cuda3std3__45__cpo6cbeginE:
	.zero		1
	.type		_ZN40_INTERNAL_df627aa5_4_k_cu_6678730b_294954cuda3std3__48in_placeE,@object
	.size		_ZN40_INTERNAL_df627aa5_4_k_cu_6678730b_294954cuda3std3__48in_placeE,(_ZN40_INTERNAL_df627aa5_4_k_cu_6678730b_294954cuda3std6ranges3__45__cpo9iter_moveE - _ZN40_INTERNAL_df627aa5_4_k_cu_6678730b_294954cuda3std3__48in_placeE)
_ZN40_INTERNAL_df627aa5_4_k_cu_6678730b_294954cuda3std3__48in_placeE:
	.zero		1
	.type		_ZN40_INTERNAL_df627aa5_4_k_cu_6678730b_294954cuda3std6ranges3__45__cpo9iter_moveE,@object
	.size		_ZN40_INTERNAL_df627aa5_4_k_cu_6678730b_294954cuda3std6ranges3__45__cpo9iter_moveE,(_ZN40_INTERNAL_df627aa5_4_k_cu_6678730b_294954cuda3std3__45__cpo5beginE - _ZN40_INTERNAL_df627aa5_4_k_cu_6678730b_294954cuda3std6ranges3__45__cpo9iter_moveE)
_ZN40_INTERNAL_df627aa5_4_k_cu_6678730b_294954cuda3std6ranges3__45__cpo9iter_moveE:
	.zero		1
	.type		_ZN40_INTERNAL_df627aa5_4_k_cu_6678730b_294954cuda3std3__45__cpo5beginE,@object
	.size		_ZN40_INTERNAL_df627aa5_4_k_cu_6678730b_294954cuda3std3__45__cpo5beginE,(_ZN40_INTERNAL_df627aa5_4_k_cu_6678730b_294954cuda3std3__442_GLOBAL__N__df627aa5_4_k_cu_6678730b_294956ignoreE - _ZN40_INTERNAL_df627aa5_4_k_cu_6678730b_294954cuda3std3__45__cpo5beginE)
_ZN40_INTERNAL_df627aa5_4_k_cu_6678730b_294954cuda3std3__45__cpo5beginE:
	.zero		1
	.type		_ZN40_INTERNAL_df627aa5_4_k_cu_6678730b_294954cuda3std3__442_GLOBAL__N__df627aa5_4_k_cu_6678730b_294956ignoreE,@object
	.size		_ZN40_INTERNAL_df627aa5_4_k_cu_6678730b_294954cuda3std3__442_GLOBAL__N__df627aa5_4_k_cu_6678730b_294956ignoreE,(_ZN40_INTERNAL_df627aa5_4_k_cu_6678730b_294954cute7productE - _ZN40_INTERNAL_df627aa5_4_k_cu_6678730b_294954cuda3std3__442_GLOBAL__N__df627aa5_4_k_cu_6678730b_294956ignoreE)
_ZN40_INTERNAL_df627aa5_4_k_cu_6678730b_294954cuda3std3__442_GLOBAL__N__df627aa5_4_k_cu_6678730b_294956ignoreE:
	.zero		1
	.type		_ZN40_INTERNAL_df627aa5_4_k_cu_6678730b_294954cute7productE,@object
	.size		_ZN40_INTERNAL_df627aa5_4_k_cu_6678730b_294954cute7productE,(_ZN40_INTERNAL_df627aa5_4_k_cu_6678730b_294954cuda3std3__45__cpo3endE - _ZN40_INTERNAL_df627aa5_4_k_cu_6678730b_294954cute7productE)
_ZN40_INTERNAL_df627aa5_4_k_cu_6678730b_294954cute7productE:
	.zero		1
	.type		_ZN40_INTERNAL_df627aa5_4_k_cu_6678730b_294954cuda3std3__45__cpo3endE,@object
	.size		_ZN40_INTERNAL_df627aa5_4_k_cu_6678730b_294954cuda3std3__45__cpo3endE,(_ZN40_INTERNAL_df627aa5_4_k_cu_6678730b_294954cuda3std3__419piecewise_constructE - _ZN40_INTERNAL_df627aa5_4_k_cu_6678730b_294954cuda3std3__45__cpo3endE)
_ZN40_INTERNAL_df627aa5_4_k_cu_6678730b_294954cuda3std3__45__cpo3endE:
	.zero		1
	.type		_ZN40_INTERNAL_df627aa5_4_k_cu_6678730b_294954cuda3std3__419piecewise_constructE,@object
	.size		_ZN40_INTERNAL_df627aa5_4_k_cu_6678730b_294954cuda3std3__419piecewise_constructE,(_ZN40_INTERNAL_df627aa5_4_k_cu_6678730b_294954cuda3std3__45__cpo4cendE - _ZN40_INTERNAL_df627aa5_4_k_cu_6678730b_294954cuda3std3__419piecewise_constructE)
_ZN40_INTERNAL_df627aa5_4_k_cu_6678730b_294954cuda3std3__419piecewise_constructE:
	.zero		1
	.type		_ZN40_INTERNAL_df627aa5_4_k_cu_6678730b_294954cuda3std3__45__cpo4cendE,@object
	.size		_ZN40_INTERNAL_df627aa5_4_k_cu_6678730b_294954cuda3std3__45__cpo4cendE,(_ZN40_INTERNAL_df627aa5_4_k_cu_6678730b_294954cuda3std6ranges3__45__cpo4swapE - _ZN40_INTERNAL_df627aa5_4_k_cu_6678730b_294954cuda3std3__45__cpo4cendE)
_ZN40_INTERNAL_df627aa5_4_k_cu_6678730b_294954cuda3std3__45__cpo4cendE:
	.zero		1
	.type		_ZN40_INTERNAL_df627aa5_4_k_cu_6678730b_294954cuda3std6ranges3__45__cpo4swapE,@object
	.size		_ZN40_INTERNAL_df627aa5_4_k_cu_6678730b_294954cuda3std6ranges3__45__cpo4swapE,(.L_11 - _ZN40_INTERNAL_df627aa5_4_k_cu_6678730b_294954cuda3std6ranges3__45__cpo4swapE)
_ZN40_INTERNAL_df627aa5_4_k_cu_6678730b_294954cuda3std6ranges3__45__cpo4swapE:
	.zero		1
.L_11:


//--------------------- .nv.constant0._ZN7cutlass13device_kernelINS_4gemm6kernel13GemmUniversalIN4cute5tupleIJiiiiEEENS1_10collective13CollectiveMmaINS1_35MainloopSm100TmaUmmaWarpSpecializedILi2ELi2ELi4ENS5_IJNS4_1CILi1EEESB_SB_EEEEENS5_IJNSA_ILi64EEENSA_ILi256EEENSA_ILi128EEEEEENS_12float_e4m3_tENS5_IJlSB_lEEESI_SJ_NS4_8TiledMMAINS4_8MMA_AtomIJNS4_10MMA_TraitsINS4_19SM100_MMA_F8F6F4_SSEJSI_SI_fSE_SF_NS4_17integral_constantINS4_4UMMA5MajorELSQ_0EEESR_NSO_INSP_7ScaleInELSS_0EEEST_EEEEEENS4_6LayoutISC_NS5_IJNSA_ILi0EEESX_SX_EEEEENS5_IJNS4_10UnderscoreES10_S10_EEEEENS4_13SM90_TMA_LOADENS4_14ComposedLayoutINS4_7SwizzleILi3ELi4ELi3EEENS4_18smem_ptr_flag_bitsILi8EEENSW_INS5_IJNSA_ILi8EEESG_EEENS5_IJSG_SB_EEEEEEEvNS4_8identityES13_S1D_vS1E_EENS_8epilogue10collective18CollectiveEpilogueINS1G_23Sm100TmaWarpSpecializedILi4ELi2ELi32ELb0ELb0EEEJSH_NS5_IJNSW_ISE_SB_EES1L_EEESI_SJ_SI_SJ_NS1G_6fusion15FusionCallbacksIS1K_NS1N_17LinearCombinationISI_fSI_fLNS_15FloatRoundStyleE2EEESH_S1M_JEEENS4_5SM1004TMEM4LOAD26SM100_TMEM_LOAD_16dp32b32xES13_NS14_INS15_ILi2ELi4ELi3EEES18_NSW_INS5_IJS19_SE_EEENS5_IJSE_SB_EEEEEEENS4_39AutoVectorizingCopyWithAssumedAlignmentILi128EEENS4_14SM90_TMA_STOREES21_S23_S23_EEEvvEEEEvNT_6ParamsE --------------------------
	.section	.nv.constant0._ZN7cutlass13device_kernelINS_4gemm6kernel13GemmUniversalIN4cute5tupleIJiiiiEEENS1_10collective13CollectiveMmaINS1_35MainloopSm100TmaUmmaWarpSpecializedILi2ELi2ELi4ENS5_IJNS4_1CILi1EEESB_SB_EEEEENS5_IJNSA_ILi64EEENSA_ILi256EEENSA_ILi128EEEEEENS_12float_e4m3_tENS5_IJlSB_lEEESI_SJ_NS4_8TiledMMAINS4_8MMA_AtomIJNS4_10MMA_TraitsINS4_19SM100_MMA_F8F6F4_SSEJSI_SI_fSE_SF_NS4_17integral_constantINS4_4UMMA5MajorELSQ_0EEESR_NSO_INSP_7ScaleInELSS_0EEEST_EEEEEENS4_6LayoutISC_NS5_IJNSA_ILi0EEESX_SX_EEEEENS5_IJNS4_10UnderscoreES10_S10_EEEEENS4_13SM90_TMA_LOADENS4_14ComposedLayoutINS4_7SwizzleILi3ELi4ELi3EEENS4_18smem_ptr_flag_bitsILi8EEENSW_INS5_IJNSA_ILi8EEESG_EEENS5_IJSG_SB_EEEEEEEvNS4_8identityES13_S1D_vS1E_EENS_8epilogue10collective18CollectiveEpilogueINS1G_23Sm100TmaWarpSpecializedILi4ELi2ELi32ELb0ELb0EEEJSH_NS5_IJNSW_ISE_SB_EES1L_EEESI_SJ_SI_SJ_NS1G_6fusion15FusionCallbacksIS1K_NS1N_17LinearCombinationISI_fSI_fLNS_15FloatRoundStyleE2EEESH_S1M_JEEENS4_5SM1004TMEM4LOAD26SM100_TMEM_LOAD_16dp32b32xES13_NS14_INS15_ILi2ELi4ELi3EEES18_NSW_INS5_IJS19_SE_EEENS5_IJSE_SB_EEEEEEENS4_39AutoVectorizingCopyWithAssumedAlignmentILi128EEENS4_14SM90_TMA_STOREES21_S23_S23_EEEvvEEEEvNT_6ParamsE,"a",@progbits
	.sectionflags	@""
	.align	4
.nv.constant0._ZN7cutlass13device_kernelINS_4gemm6kernel13GemmUniversalIN4cute5tupleIJiiiiEEENS1_10collective13CollectiveMmaINS1_35MainloopSm100TmaUmmaWarpSpecializedILi2ELi2ELi4ENS5_IJNS4_1CILi1EEESB_SB_EEEEENS5_IJNSA_ILi64EEENSA_ILi256EEENSA_ILi128EEEEEENS_12float_e4m3_tENS5_IJlSB_lEEESI_SJ_NS4_8TiledMMAINS4_8MMA_AtomIJNS4_10MMA_TraitsINS4_19SM100_MMA_F8F6F4_SSEJSI_SI_fSE_SF_NS4_17integral_constantINS4_4UMMA5MajorELSQ_0EEESR_NSO_INSP_7ScaleInELSS_0EEEST_EEEEEENS4_6LayoutISC_NS5_IJNSA_ILi0EEESX_SX_EEEEENS5_IJNS4_10UnderscoreES10_S10_EEEEENS4_13SM90_TMA_LOADENS4_14ComposedLayoutINS4_7SwizzleILi3ELi4ELi3EEENS4_18smem_ptr_flag_bitsILi8EEENSW_INS5_IJNSA_ILi8EEESG_EEENS5_IJSG_SB_EEEEEEEvNS4_8identityES13_S1D_vS1E_EENS_8epilogue10collective18CollectiveEpilogueINS1G_23Sm100TmaWarpSpecializedILi4ELi2ELi32ELb0ELb0EEEJSH_NS5_IJNSW_ISE_SB_EES1L_EEESI_SJ_SI_SJ_NS1G_6fusion15FusionCallbacksIS1K_NS1N_17LinearCombinationISI_fSI_fLNS_15FloatRoundStyleE2EEESH_S1M_JEEENS4_5SM1004TMEM4LOAD26SM100_TMEM_LOAD_16dp32b32xES13_NS14_INS15_ILi2ELi4ELi3EEES18_NSW_INS5_IJS19_SE_EEENS5_IJSE_SB_EEEEEEENS4_39AutoVectorizingCopyWithAssumedAlignmentILi128EEENS4_14SM90_TMA_STOREES21_S23_S23_EEEvvEEEEvNT_6ParamsE:
	.zero		2944


//--------------------- SYMBOLS --------------------------

	.type		.nv.reservedSmem.offset0,@object
	.size		.nv.reservedSmem.offset0,0x4
	.type		.nv.reservedSmem.cap,@object
	.size		.nv.reservedSmem.cap,0x4
	.type		__assertfail,@function
